// auto-generated by cutlass_sweep.gemm — config: {"arch": "sm_90", "cluster_m": 1, "cluster_n": 2, "dtype": "e5m2", "stages": 5, "tile_k": 128, "tile_m": 256, "tile_n": 128}
#include "cutlass/cutlass.h"
#include "cutlass/gemm/collective/collective_builder.hpp"
#include "cutlass/gemm/device/gemm_universal_adapter.h"
#include "cutlass/gemm/kernel/gemm_universal.hpp"
#include "cutlass/epilogue/collective/collective_builder.hpp"

using ElemA = cutlass::float_e5m2_t;
using ElemB = cutlass::float_e5m2_t;
using ElemCD = cutlass::float_e5m2_t;
using Acc  = float;
using TileShape    = cute::Shape<cute::_256, cute::_128, cute::_128>;
using ClusterShape = cute::Shape<cute::_1, cute::_2, cute::_1>;

using CollectiveEpilogue = typename cutlass::epilogue::collective::CollectiveBuilder<
    cutlass::arch::Sm90, cutlass::arch::OpClassTensorOp,
    TileShape, ClusterShape,
    cutlass::epilogue::collective::EpilogueTileAuto,
    Acc, Acc,
    ElemCD, cutlass::layout::RowMajor, 128 / cutlass::sizeof_bits<ElemCD>::value,
    ElemCD, cutlass::layout::RowMajor, 128 / cutlass::sizeof_bits<ElemCD>::value,
    cutlass::epilogue::collective::EpilogueScheduleAuto
  >::CollectiveOp;

using CollectiveMainloop = typename cutlass::gemm::collective::CollectiveBuilder<
    cutlass::arch::Sm90, cutlass::arch::OpClassTensorOp,
    ElemA, cutlass::layout::RowMajor, 128 / cutlass::sizeof_bits<ElemA>::value,
    ElemB, cutlass::layout::ColumnMajor, 128 / cutlass::sizeof_bits<ElemB>::value,
    Acc,
    TileShape, ClusterShape,
    cutlass::gemm::collective::StageCount<5>,
    cutlass::gemm::collective::KernelScheduleAuto
  >::CollectiveOp;

using GemmKernel = cutlass::gemm::kernel::GemmUniversal<
    cute::Shape<int,int,int,int>,
    CollectiveMainloop,
    CollectiveEpilogue
>;
using Gemm = cutlass::gemm::device::GemmUniversalAdapter<GemmKernel>;

// Force the device kernel symbol into the cubin without needing a host main.
auto* _anchor = &cutlass::device_kernel<GemmKernel>;


// ===== COMPILED SASS (sm_90a) =====

	.target	sm_90a

	.elftype	@"ET_EXEC"


//--------------------- .note.nv.tkinfo           --------------------------
	.section	.note.nv.tkinfo,"",@"SHT_NOTE"
	.sectionflags	@"SHF_NOTE_NV_TKINFO"
	.tkinfo
        /*0018*/ 	.word	0x00000002
        /*0030*/ 	.string	""
        /*0030*/ 	.string	"ptxas"
        /*0030*/ 	.string	"Cuda compilation tools, release 13.0, V13.0.88"
        /*0030*/ 	.string	"Build cuda_13.0.r13.0/compiler.36424714_0"
        /*0030*/ 	.string	"-arch sm_90a -m 64 "



//--------------------- .note.nv.cuinfo           --------------------------
	.section	.note.nv.cuinfo,"",@"SHT_NOTE"
	.sectionflags	@"SHF_NOTE_NV_CUINFO"
        /*0018*/ 	.short	0x0002
        /*001a*/ 	.short	0x005a
        /*001c*/ 	.short	0x0082
	.zero		2


//--------------------- .nv.info                  --------------------------
	.section	.nv.info,"",@"SHT_CUDA_INFO"
	.align	4


	//----- nvinfo : EIATTR_REGCOUNT
	.align		4
        /*0000*/ 	.byte	0x04, 0x2f
        /*0002*/ 	.short	(.L_12 - .L_11)
	.align		4
.L_11:
        /*0004*/ 	.word	index@(_ZN7cutlass13device_kernelINS_4gemm6kernel13GemmUniversalIN4cute5tupleIJiiiiEEENS1_10collective13CollectiveMmaINS1_37MainloopSm90TmaGmmaWarpSpecializedFP8ILi5ENS5_IJNS4_1CILi1EEENSA_ILi2EEESB_EEENS1_35KernelTmaWarpSpecializedCooperativeEEENS5_IJNSA_ILi256EEENSA_ILi128EEESH_EEENS_12float_e5m2_tENS5_IJlSB_lEEESJ_SK_NS4_8TiledMMAINS4_8MMA_AtomIJNS4_4SM904GMMA31MMA_64x128x32_F32E5M2E5M2_SS_TNILNSO_7ScaleInE1ELSQ_1EEEEEENS4_6LayoutINS5_IJSC_SB_SB_EEENS5_IJSB_NSA_ILi0EEESV_EEEEENS5_IJNS4_10UnderscoreESY_SY_EEEEENS4_23SM90_TMA_LOAD_MULTICASTENS4_14ComposedLayoutINS4_7SwizzleILi3ELi4ELi3EEENS4_18smem_ptr_flag_bitsILi8EEENST_INS5_IJNSA_ILi8EEESH_EEENS5_IJSH_SB_EEEEEEEvNS4_8identityENS4_13SM90_TMA_LOADES1B_vS1C_EENS_8epilogue10collective6detail29Sm90TmaWarpSpecializedAdapterINS1G_15DefaultEpilogueISJ_SK_SK_NS1F_6thread17LinearCombinationISJ_Li1EffLNS1K_9ScaleType4KindE0ELNS_15FloatRoundStyleE2ESJ_EENS1_15EpilogueDefaultEEEEEvvEEEEvNT_6ParamsE)
        /*0008*/ 	.word	0x000000a8


	//----- nvinfo : EIATTR_FRAME_SIZE
	.align		4
.L_12:
        /*000c*/ 	.byte	0x04, 0x11
        /*000e*/ 	.short	(.L_14 - .L_13)
	.align		4
.L_13:
        /*0010*/ 	.word	index@(_ZN7cutlass13device_kernelINS_4gemm6kernel13GemmUniversalIN4cute5tupleIJiiiiEEENS1_10collective13CollectiveMmaINS1_37MainloopSm90TmaGmmaWarpSpecializedFP8ILi5ENS5_IJNS4_1CILi1EEENSA_ILi2EEESB_EEENS1_35KernelTmaWarpSpecializedCooperativeEEENS5_IJNSA_ILi256EEENSA_ILi128EEESH_EEENS_12float_e5m2_tENS5_IJlSB_lEEESJ_SK_NS4_8TiledMMAINS4_8MMA_AtomIJNS4_4SM904GMMA31MMA_64x128x32_F32E5M2E5M2_SS_TNILNSO_7ScaleInE1ELSQ_1EEEEEENS4_6LayoutINS5_IJSC_SB_SB_EEENS5_IJSB_NSA_ILi0EEESV_EEEEENS5_IJNS4_10UnderscoreESY_SY_EEEEENS4_23SM90_TMA_LOAD_MULTICASTENS4_14ComposedLayoutINS4_7SwizzleILi3ELi4ELi3EEENS4_18smem_ptr_flag_bitsILi8EEENST_INS5_IJNSA_ILi8EEESH_EEENS5_IJSH_SB_EEEEEEEvNS4_8identityENS4_13SM90_TMA_LOADES1B_vS1C_EENS_8epilogue10collective6detail29Sm90TmaWarpSpecializedAdapterINS1G_15DefaultEpilogueISJ_SK_SK_NS1F_6thread17LinearCombinationISJ_Li1EffLNS1K_9ScaleType4KindE0ELNS_15FloatRoundStyleE2ESJ_EENS1_15EpilogueDefaultEEEEEvvEEEEvNT_6ParamsE)
        /*0014*/ 	.word	0x000000f8


	//----- nvinfo : EIATTR_MIN_STACK_SIZE
	.align		4
.L_14:
        /*0018*/ 	.byte	0x04, 0x12
        /*001a*/ 	.short	(.L_16 - .L_15)
	.align		4
.L_15:
        /*001c*/ 	.word	index@(_ZN7cutlass13device_kernelINS_4gemm6kernel13GemmUniversalIN4cute5tupleIJiiiiEEENS1_10collective13CollectiveMmaINS1_37MainloopSm90TmaGmmaWarpSpecializedFP8ILi5ENS5_IJNS4_1CILi1EEENSA_ILi2EEESB_EEENS1_35KernelTmaWarpSpecializedCooperativeEEENS5_IJNSA_ILi256EEENSA_ILi128EEESH_EEENS_12float_e5m2_tENS5_IJlSB_lEEESJ_SK_NS4_8TiledMMAINS4_8MMA_AtomIJNS4_4SM904GMMA31MMA_64x128x32_F32E5M2E5M2_SS_TNILNSO_7ScaleInE1ELSQ_1EEEEEENS4_6LayoutINS5_IJSC_SB_SB_EEENS5_IJSB_NSA_ILi0EEESV_EEEEENS5_IJNS4_10UnderscoreESY_SY_EEEEENS4_23SM90_TMA_LOAD_MULTICASTENS4_14ComposedLayoutINS4_7SwizzleILi3ELi4ELi3EEENS4_18smem_ptr_flag_bitsILi8EEENST_INS5_IJNSA_ILi8EEESH_EEENS5_IJSH_SB_EEEEEEEvNS4_8identityENS4_13SM90_TMA_LOADES1B_vS1C_EENS_8epilogue10collective6detail29Sm90TmaWarpSpecializedAdapterINS1G_15DefaultEpilogueISJ_SK_SK_NS1F_6thread17LinearCombinationISJ_Li1EffLNS1K_9ScaleType4KindE0ELNS_15FloatRoundStyleE2ESJ_EENS1_15EpilogueDefaultEEEEEvvEEEEvNT_6ParamsE)
        /*0020*/ 	.word	0x000000f8
.L_16:


//--------------------- .nv.compat                --------------------------
	.section	.nv.compat,"",@"SHT_CUDA_COMPAT_INFO"
	.align	4
        /*0000*/ 	.byte	0x02, 0x09, 0x01, 0x00, 0x02, 0x02, 0x04, 0x00, 0x02, 0x05, 0x05, 0x00, 0x03, 0x07, 0x01, 0x01
        /*0010*/ 	.byte	0x02, 0x03, 0x01, 0x00, 0x02, 0x06, 0x01, 0x00, 0x04, 0x0b, 0x08, 0x00, 0x00, 0x00, 0x00, 0x00
        /*0020*/ 	.byte	0x00, 0x00, 0x00, 0x00


//--------------------- .nv.info._ZN7cutlass13device_kernelINS_4gemm6kernel13GemmUniversalIN4cute5tupleIJiiiiEEENS1_10collective13CollectiveMmaINS1_37MainloopSm90TmaGmmaWarpSpecializedFP8ILi5ENS5_IJNS4_1CILi1EEENSA_ILi2EEESB_EEENS1_35KernelTmaWarpSpecializedCooperativeEEENS5_IJNSA_ILi256EEENSA_ILi128EEESH_EEENS_12float_e5m2_tENS5_IJlSB_lEEESJ_SK_NS4_8TiledMMAINS4_8MMA_AtomIJNS4_4SM904GMMA31MMA_64x128x32_F32E5M2E5M2_SS_TNILNSO_7ScaleInE1ELSQ_1EEEEEENS4_6LayoutINS5_IJSC_SB_SB_EEENS5_IJSB_NSA_ILi0EEESV_EEEEENS5_IJNS4_10UnderscoreESY_SY_EEEEENS4_23SM90_TMA_LOAD_MULTICASTENS4_14ComposedLayoutINS4_7SwizzleILi3ELi4ELi3EEENS4_18smem_ptr_flag_bitsILi8EEENST_INS5_IJNSA_ILi8EEESH_EEENS5_IJSH_SB_EEEEEEEvNS4_8identityENS4_13SM90_TMA_LOADES1B_vS1C_EENS_8epilogue10collective6detail29Sm90TmaWarpSpecializedAdapterINS1G_15DefaultEpilogueISJ_SK_SK_NS1F_6thread17LinearCombinationISJ_Li1EffLNS1K_9ScaleType4KindE0ELNS_15FloatRoundStyleE2ESJ_EENS1_15EpilogueDefaultEEEEEvvEEEEvNT_6ParamsE --------------------------
	.section	.nv.info._ZN7cutlass13device_kernelINS_4gemm6kernel13GemmUniversalIN4cute5tupleIJiiiiEEENS1_10collective13CollectiveMmaINS1_37MainloopSm90TmaGmmaWarpSpecializedFP8ILi5ENS5_IJNS4_1CILi1EEENSA_ILi2EEESB_EEENS1_35KernelTmaWarpSpecializedCooperativeEEENS5_IJNSA_ILi256EEENSA_ILi128EEESH_EEENS_12float_e5m2_tENS5_IJlSB_lEEESJ_SK_NS4_8TiledMMAINS4_8MMA_AtomIJNS4_4SM904GMMA31MMA_64x128x32_F32E5M2E5M2_SS_TNILNSO_7ScaleInE1ELSQ_1EEEEEENS4_6LayoutINS5_IJSC_SB_SB_EEENS5_IJSB_NSA_ILi0EEESV_EEEEENS5_IJNS4_10UnderscoreESY_SY_EEEEENS4_23SM90_TMA_LOAD_MULTICASTENS4_14ComposedLayoutINS4_7SwizzleILi3ELi4ELi3EEENS4_18smem_ptr_flag_bitsILi8EEENST_INS5_IJNSA_ILi8EEESH_EEENS5_IJSH_SB_EEEEEEEvNS4_8identityENS4_13SM90_TMA_LOADES1B_vS1C_EENS_8epilogue10collective6detail29Sm90TmaWarpSpecializedAdapterINS1G_15DefaultEpilogueISJ_SK_SK_NS1F_6thread17LinearCombinationISJ_Li1EffLNS1K_9ScaleType4KindE0ELNS_15FloatRoundStyleE2ESJ_EENS1_15EpilogueDefaultEEEEEvvEEEEvNT_6ParamsE,"",@"SHT_CUDA_INFO"
	.sectionflags	@""
	.align	4


	//----- nvinfo : EIATTR_CUDA_API_VERSION
	.align		4
        /*0000*/ 	.byte	0x04, 0x37
        /*0002*/ 	.short	(.L_18 - .L_17)
.L_17:
        /*0004*/ 	.word	0x00000082


	//----- nvinfo : EIATTR_KPARAM_INFO
	.align		4
.L_18:
        /*0008*/ 	.byte	0x04, 0x17
        /*000a*/ 	.short	(.L_20 - .L_19)
.L_19:
        /*000c*/ 	.word	0x00000000
        /*0010*/ 	.short	0x0000
        /*0012*/ 	.short	0x0070
        /*0014*/ 	.byte	0x00, 0xf0, 0x01, 0x10


	//----- nvinfo : EIATTR_SPARSE_MMA_MASK
	.align		4
.L_20:
        /*0018*/ 	.byte	0x03, 0x50
        /*001a*/ 	.short	0x0000


	//----- nvinfo : EIATTR_MAXREG_COUNT
	.align		4
        /*001c*/ 	.byte	0x03, 0x1b
        /*001e*/ 	.short	0x00a8


	//----- nvinfo : EIATTR_NUM_BARRIERS
	.align		4
        /*0020*/ 	.byte	0x02, 0x4c
        /*0022*/ 	.byte	0x01
	.zero		1


	//----- nvinfo : EIATTR_ANNOTATIONS
	.align		4
        /*0024*/ 	.byte	0x04, 0x55
        /*0026*/ 	.short	(.L_22 - .L_21)


	//   ....[0]....
.L_21:
        /*0028*/ 	.word	0x00000001
        /*002c*/ 	.byte	0x90, 0x06, 0x00, 0x00, 0x01, 0x00, 0x00, 0x00, 0xc0, 0x08, 0x00, 0x00, 0x01, 0x00, 0x00, 0x00
        /* <DEDUP_REMOVED lines=188> */
        /*0bfc*/ 	.byte	0x90, 0x06, 0x01, 0x00, 0x01, 0x00, 0x00, 0x00, 0xe0, 0x06, 0x01, 0x00


	//----- nvinfo : EIATTR_MERCURY_ISA_VERSION
	.align		4
.L_22:
        /*0c08*/ 	.byte	0x03, 0x5f
        /*0c0a*/ 	.short	0x0101


	//----- nvinfo : EIATTR_INT_WARP_WIDE_INSTR_OFFSETS
	.align		4
        /*0c0c*/ 	.byte	0x04, 0x31
        /*0c0e*/ 	.short	(.L_24 - .L_23)


	//   ....[0]....
.L_23:
        /*0c10*/ 	.word	0x00000550


	//   ....[1]....
        /*0c14*/ 	.word	0x00000570


	//   ....[2]....
        /*0c18*/ 	.word	0x000006c0


	//----- nvinfo : EIATTR_COOP_GROUP_MASK_REGIDS
	.align		4
.L_24:
        /*0c1c*/ 	.byte	0x04, 0x29
        /*0c1e*/ 	.short	(.L_26 - .L_25)


	//   ....[0]....
.L_25:
        /*0c20*/ 	.word	0xffffffff


	//   ....[1]....
        /*0c24*/ 	.word	0xffffffff


	//   ....[2]....
        /*0c28*/ 	.word	0xffffffff


	//   ....[3]....
        /*0c2c*/ 	.word	0xffffffff


	//   ....[4]....
        /*0c30*/ 	.word	0xffffffff


	//   ....[5]....
        /*0c34*/ 	.word	0xffffffff


	//----- nvinfo : EIATTR_COOP_GROUP_INSTR_OFFSETS
	.align		4
.L_26:
        /*0c38*/ 	.byte	0x04, 0x28
        /*0c3a*/ 	.short	(.L_28 - .L_27)


	//   ....[0]....
.L_27:
        /*0c3c*/ 	.word	0x00000070


	//   ....[1]....
        /*0c40*/ 	.word	0x00000080


	//   ....[2]....
        /*0c44*/ 	.word	0x000001a0


	//   ....[3]....
        /*0c48*/ 	.word	0x000003e0


	//   ....[4]....
        /*0c4c*/ 	.word	0x000007d0


	//   ....[5]....
        /*0c50*/ 	.word	0x00001550


	//----- nvinfo : EIATTR_REG_RECONFIG
	.align		4
.L_28:
        /*0c54*/ 	.byte	0x01, 0x54
	.zero		2


	//----- nvinfo : EIATTR_MBARRIER_INSTR_OFFSETS
	.align		4
        /*0c58*/ 	.byte	0x04, 0x39
        /*0c5a*/ 	.short	(.L_30 - .L_29)


	//   ....[0]....
.L_29:
        /*0c5c*/ 	.word	0x00000320
        /*0c60*/ 	.word	0x000000ff
        /*0c64*/ 	.word	0x00000000
        /*0c68*/ 	.short	0x0100
        /*0c6a*/ 	.byte	0x09
	.zero		1


	//   ....[1]....
        /*0c6c*/ 	.word	0x00000330
        /*0c70*/ 	.word	0x000000ff
        /*0c74*/ 	.word	0x00000028
        /*0c78*/ 	.short	0x0100
        /*0c7a*/ 	.byte	0x09
	.zero		1


	//   ....[2]....
        /*0c7c*/ 	.word	0x00000340
        /*0c80*/ 	.word	0x000000ff
        /*0c84*/ 	.word	0x00000008
        /*0c88*/ 	.short	0x0100
        /*0c8a*/ 	.byte	0x09
	.zero		1


	//   ....[3]....
        /*0c8c*/ 	.word	0x00000350
        /*0c90*/ 	.word	0x000000ff
        /*0c94*/ 	.word	0x00000030
        /*0c98*/ 	.short	0x0100
        /*0c9a*/ 	.byte	0x09
	.zero		1


	//   ....[4]....
        /*0c9c*/ 	.word	0x00000360
        /*0ca0*/ 	.word	0x000000ff
        /*0ca4*/ 	.word	0x00000010
        /*0ca8*/ 	.short	0x0100
        /*0caa*/ 	.byte	0x09
	.zero		1


	//   ....[5]....
        /*0cac*/ 	.word	0x00000370
        /*0cb0*/ 	.word	0x000000ff
        /*0cb4*/ 	.word	0x00000038
        /*0cb8*/ 	.short	0x0100
        /*0cba*/ 	.byte	0x09
	.zero		1


	//   ....[6]....
        /*0cbc*/ 	.word	0x00000380
        /*0cc0*/ 	.word	0x000000ff
        /*0cc4*/ 	.word	0x00000018
        /*0cc8*/ 	.short	0x0100
        /*0cca*/ 	.byte	0x09
	.zero		1


	//   ....[7]....
        /*0ccc*/ 	.word	0x00000390
        /*0cd0*/ 	.word	0x000000ff
        /*0cd4*/ 	.word	0x00000040
        /*0cd8*/ 	.short	0x0100
        /*0cda*/ 	.byte	0x09
	.zero		1


	//   ....[8]....
        /*0cdc*/ 	.word	0x000003a0
        /*0ce0*/ 	.word	0x000000ff
        /*0ce4*/ 	.word	0x00000020
        /*0ce8*/ 	.short	0x0100
        /*0cea*/ 	.byte	0x09
	.zero		1


	//   ....[9]....
        /*0cec*/ 	.word	0x000003b0
        /*0cf0*/ 	.word	0x000000ff
        /*0cf4*/ 	.word	0x00000048
        /*0cf8*/ 	.short	0x0100
        /*0cfa*/ 	.byte	0x09
	.zero		1


	//   ....[10]....
        /*0cfc*/ 	.word	0x00000750
        /*0d00*/ 	.word	0x000000ff
        /*0d04*/ 	.word	0x00000060
        /*0d08*/ 	.short	0x0100
        /*0d0a*/ 	.byte	0x06
	.zero		1


	//   ....[11]....
        /*0d0c*/ 	.word	0x00000780
        /*0d10*/ 	.word	0x000000ff
        /*0d14*/ 	.word	0x00000068
        /*0d18*/ 	.short	0x0100
        /*0d1a*/ 	.byte	0x06
	.zero		1


	//   ....[12]....
        /*0d1c*/ 	.word	0x00001d50
        /*0d20*/ 	.word	0x000000ff
        /*0d24*/ 	.word	0x00000000
        /*0d28*/ 	.short	0x010a
        /*0d2a*/ 	.byte	0x06
	.zero		1


	//   ....[13]....
        /*0d2c*/ 	.word	0x00001d90
        /*0d30*/ 	.word	0x000000ff
        /*0d34*/ 	.word	0x00000000
        /*0d38*/ 	.short	0x010a
        /*0d3a*/ 	.byte	0x06
	.zero		1


	//   ....[14]....
        /*0d3c*/ 	.word	0x00003100
        /*0d40*/ 	.word	0x000000ff
        /*0d44*/ 	.word	0x00000000
        /*0d48*/ 	.short	0x010a
        /*0d4a*/ 	.byte	0x10
	.zero		1


	//   ....[15]....
        /*0d4c*/ 	.word	0x00003140
        /*0d50*/ 	.word	0x000000ff
        /*0d54*/ 	.word	0x00000000
        /*0d58*/ 	.short	0x010a
        /*0d5a*/ 	.byte	0x10
	.zero		1


	//   ....[16]....
        /*0d5c*/ 	.word	0x000042e0
        /*0d60*/ 	.word	0x000000e5
        /*0d64*/ 	.word	0x00000000
        /*0d68*/ 	.short	0x0101
        /*0d6a*/ 	.byte	0x3f
	.zero		1


	//   ....[17]....
        /*0d6c*/ 	.word	0x000054b0
        /*0d70*/ 	.word	0x00000018
        /*0d74*/ 	.word	0x00000000
        /*0d78*/ 	.short	0x0101
        /*0d7a*/ 	.byte	0x3f
	.zero		1


	//   ....[18]....
        /*0d7c*/ 	.word	0x0000f840
        /*0d80*/ 	.word	0x0000000d
        /*0d84*/ 	.word	0x00000028
        /*0d88*/ 	.short	0x010a
        /*0d8a*/ 	.byte	0x3f
	.zero		1


	//   ....[19]....
        /*0d8c*/ 	.word	0x0000fc10
        /*0d90*/ 	.word	0x00000005
        /*0d94*/ 	.word	0x00000068
        /*0d98*/ 	.short	0x0101
        /*0d9a*/ 	.byte	0x3f
	.zero		1


	//   ....[20]....
        /*0d9c*/ 	.word	0x000103a0
        /*0da0*/ 	.word	0x00000005
        /*0da4*/ 	.word	0x00000000
        /*0da8*/ 	.short	0x010a
        /*0daa*/ 	.byte	0x3f
	.zero		1


	//   ....[21]....
        /*0dac*/ 	.word	0x00010420
        /*0db0*/ 	.word	0x00000007
        /*0db4*/ 	.word	0x00000000
        /*0db8*/ 	.short	0x010a
        /*0dba*/ 	.byte	0x3f
	.zero		1


	//   ....[22]....
        /*0dbc*/ 	.word	0x000104b0
        /*0dc0*/ 	.word	0x0000000a
        /*0dc4*/ 	.word	0x00000000
        /*0dc8*/ 	.short	0x010a
        /*0dca*/ 	.byte	0x3f
	.zero		1


	//   ....[23]....
        /*0dcc*/ 	.word	0x00010540
        /*0dd0*/ 	.word	0x0000000b
        /*0dd4*/ 	.word	0x00000000
        /*0dd8*/ 	.short	0x010a
        /*0dda*/ 	.byte	0x3f
	.zero		1


	//   ....[24]....
        /*0ddc*/ 	.word	0x000105d0
        /*0de0*/ 	.word	0x00000003
        /*0de4*/ 	.word	0x00000000
        /*0de8*/ 	.short	0x010a
        /*0dea*/ 	.byte	0x3f
	.zero		1


	//   ....[25]....
        /*0dec*/ 	.word	0x00010640
        /*0df0*/ 	.word	0x00000003
        /*0df4*/ 	.word	0x00000000
        /*0df8*/ 	.short	0x010a
        /*0dfa*/ 	.byte	0x3f
	.zero		1


	//   ....[26]....
        /*0dfc*/ 	.word	0x000106b0
        /*0e00*/ 	.word	0x00000000
        /*0e04*/ 	.word	0x00000000
        /*0e08*/ 	.short	0x010a
        /*0e0a*/ 	.byte	0x3f
	.zero		1


	//   ....[27]....
        /*0e0c*/ 	.word	0x00010790
        /*0e10*/ 	.word	0x0000000d
        /*0e14*/ 	.word	0x00000028
        /*0e18*/ 	.short	0x010a
        /*0e1a*/ 	.byte	0x3f
	.zero		1


	//   ....[28]....
        /*0e1c*/ 	.word	0x00010860
        /*0e20*/ 	.word	0x00000005
        /*0e24*/ 	.word	0x00000000
        /*0e28*/ 	.short	0x010a
        /*0e2a*/ 	.byte	0x3f
	.zero		1


	//   ....[29]....
        /*0e2c*/ 	.word	0x000108b0
        /*0e30*/ 	.word	0x00000007
        /*0e34*/ 	.word	0x00000000
        /*0e38*/ 	.short	0x010a
        /*0e3a*/ 	.byte	0x3f
	.zero		1


	//   ....[30]....
        /*0e3c*/ 	.word	0x00010900
        /*0e40*/ 	.word	0x0000000a
        /*0e44*/ 	.word	0x00000000
        /*0e48*/ 	.short	0x010a
        /*0e4a*/ 	.byte	0x3f
	.zero		1


	//   ....[31]....
        /*0e4c*/ 	.word	0x00010950
        /*0e50*/ 	.word	0x0000000b
        /*0e54*/ 	.word	0x00000000
        /*0e58*/ 	.short	0x010a
        /*0e5a*/ 	.byte	0x3f
	.zero		1


	//----- nvinfo : EIATTR_NUM_MBARRIERS
	.align		4
.L_30:
        /*0e5c*/ 	.byte	0x03, 0x38
        /*0e5e*/ 	.short	0x000c


	//----- nvinfo : EIATTR_EXIT_INSTR_OFFSETS
	.align		4
        /*0e60*/ 	.byte	0x04, 0x1c
        /*0e62*/ 	.short	(.L_32 - .L_31)


	//   ....[0]....
.L_31:
        /*0e64*/ 	.word	0x00000960


	//   ....[1]....
        /*0e68*/ 	.word	0x000011f0


	//   ....[2]....
        /*0e6c*/ 	.word	0x0000ef30


	//   ....[3]....
        /*0e70*/ 	.word	0x0000f4c0


	//   ....[4]....
        /*0e74*/ 	.word	0x00010620


	//----- nvinfo : EIATTR_MAX_THREADS
	.align		4
.L_32:
        /*0e78*/ 	.byte	0x04, 0x05
        /*0e7a*/ 	.short	(.L_34 - .L_33)
.L_33:
        /*0e7c*/ 	.word	0x00000180
        /*0e80*/ 	.word	0x00000001
        /*0e84*/ 	.word	0x00000001


	//----- nvinfo : EIATTR_CRS_STACK_SIZE
	.align		4
.L_34:
        /*0e88*/ 	.byte	0x04, 0x1e
        /*0e8a*/ 	.short	(.L_36 - .L_35)
.L_35:
        /*0e8c*/ 	.word	0x00000000


	//----- nvinfo : EIATTR_CBANK_PARAM_SIZE
	.align		4
.L_36:
        /*0e90*/ 	.byte	0x03, 0x19
        /*0e92*/ 	.short	0x0470


	//----- nvinfo : EIATTR_PARAM_CBANK
	.align		4
        /*0e94*/ 	.byte	0x04, 0x0a
        /*0e96*/ 	.short	(.L_38 - .L_37)
	.align		4
.L_37:
        /*0e98*/ 	.word	index@(.nv.constant0._ZN7cutlass13device_kernelINS_4gemm6kernel13GemmUniversalIN4cute5tupleIJiiiiEEENS1_10collective13CollectiveMmaINS1_37MainloopSm90TmaGmmaWarpSpecializedFP8ILi5ENS5_IJNS4_1CILi1EEENSA_ILi2EEESB_EEENS1_35KernelTmaWarpSpecializedCooperativeEEENS5_IJNSA_ILi256EEENSA_ILi128EEESH_EEENS_12float_e5m2_tENS5_IJlSB_lEEESJ_SK_NS4_8TiledMMAINS4_8MMA_AtomIJNS4_4SM904GMMA31MMA_64x128x32_F32E5M2E5M2_SS_TNILNSO_7ScaleInE1ELSQ_1EEEEEENS4_6LayoutINS5_IJSC_SB_SB_EEENS5_IJSB_NSA_ILi0EEESV_EEEEENS5_IJNS4_10UnderscoreESY_SY_EEEEENS4_23SM90_TMA_LOAD_MULTICASTENS4_14ComposedLayoutINS4_7SwizzleILi3ELi4ELi3EEENS4_18smem_ptr_flag_bitsILi8EEENST_INS5_IJNSA_ILi8EEESH_EEENS5_IJSH_SB_EEEEEEEvNS4_8identityENS4_13SM90_TMA_LOADES1B_vS1C_EENS_8epilogue10collective6detail29Sm90TmaWarpSpecializedAdapterINS1G_15DefaultEpilogueISJ_SK_SK_NS1F_6thread17LinearCombinationISJ_Li1EffLNS1K_9ScaleType4KindE0ELNS_15FloatRoundStyleE2ESJ_EENS1_15EpilogueDefaultEEEEEvvEEEEvNT_6ParamsE)
        /*0e9c*/ 	.short	0x0210
        /*0e9e*/ 	.short	0x0470


	//----- nvinfo : EIATTR_SW_WAR
	.align		4
.L_38:
        /*0ea0*/ 	.byte	0x04, 0x36
        /*0ea2*/ 	.short	(.L_40 - .L_39)
.L_39:
        /*0ea4*/ 	.word	0x00000008
.L_40:


//--------------------- .nv.callgraph             --------------------------
	.section	.nv.callgraph,"",@"SHT_CUDA_CALLGRAPH"
	.align	4
	.sectionentsize	8
	.align		4
        /*0000*/ 	.word	0x00000000
	.align		4
        /*0004*/ 	.word	0xffffffff
	.align		4
        /*0008*/ 	.word	0x00000000
	.align		4
        /*000c*/ 	.word	0xfffffffe
	.align		4
        /*0010*/ 	.word	0x00000000
	.align		4
        /*0014*/ 	.word	0xfffffffd
	.align		4
        /*0018*/ 	.word	0x00000000
	.align		4
        /*001c*/ 	.word	0xfffffffc


//--------------------- .nv.constant4             --------------------------
	.section	.nv.constant4,"a",@progbits
	.align	8
	.align		8
.nv.constant4:
        /*0000*/ 	.dword	_ZN39_INTERNAL_e4f1bb7a_4_k_cu_eefd6242_50084cuda3std3__45__cpo5beginE
	.align		8
        /*0008*/ 	.dword	_ZN39_INTERNAL_e4f1bb7a_4_k_cu_eefd6242_50084cuda3std3__45__cpo3endE
	.align		8
        /*0010*/ 	.dword	_ZN39_INTERNAL_e4f1bb7a_4_k_cu_eefd6242_50084cuda3std3__45__cpo6cbeginE
	.align		8
        /*0018*/ 	.dword	_ZN39_INTERNAL_e4f1bb7a_4_k_cu_eefd6242_50084cuda3std3__45__cpo4cendE
	.align		8
        /*0020*/ 	.dword	_ZN39_INTERNAL_e4f1bb7a_4_k_cu_eefd6242_50084cuda3std3__441_GLOBAL__N__e4f1bb7a_4_k_cu_eefd6242_50086ignoreE
	.align		8
        /*0028*/ 	.dword	_ZN39_INTERNAL_e4f1bb7a_4_k_cu_eefd6242_50084cuda3std3__419piecewise_constructE
	.align		8
        /*0030*/ 	.dword	_ZN39_INTERNAL_e4f1bb7a_4_k_cu_eefd6242_50084cuda3std3__48in_placeE
	.align		8
        /*0038*/ 	.dword	_ZN39_INTERNAL_e4f1bb7a_4_k_cu_eefd6242_50084cuda3std6ranges3__45__cpo4swapE
	.align		8
        /*0040*/ 	.dword	_ZN39_INTERNAL_e4f1bb7a_4_k_cu_eefd6242_50084cuda3std6ranges3__45__cpo9iter_moveE
	.align		8
        /*0048*/ 	.dword	_ZN39_INTERNAL_e4f1bb7a_4_k_cu_eefd6242_50084cute7productE
	.align		8
        /*0050*/ 	.dword	_ZN39_INTERNAL_e4f1bb7a_4_k_cu_eefd6242_50084cute1_E


//--------------------- .text._ZN7cutlass13device_kernelINS_4gemm6kernel13GemmUniversalIN4cute5tupleIJiiiiEEENS1_10collective13CollectiveMmaINS1_37MainloopSm90TmaGmmaWarpSpecializedFP8ILi5ENS5_IJNS4_1CILi1EEENSA_ILi2EEESB_EEENS1_35KernelTmaWarpSpecializedCooperativeEEENS5_IJNSA_ILi256EEENSA_ILi128EEESH_EEENS_12float_e5m2_tENS5_IJlSB_lEEESJ_SK_NS4_8TiledMMAINS4_8MMA_AtomIJNS4_4SM904GMMA31MMA_64x128x32_F32E5M2E5M2_SS_TNILNSO_7ScaleInE1ELSQ_1EEEEEENS4_6LayoutINS5_IJSC_SB_SB_EEENS5_IJSB_NSA_ILi0EEESV_EEEEENS5_IJNS4_10UnderscoreESY_SY_EEEEENS4_23SM90_TMA_LOAD_MULTICASTENS4_14ComposedLayoutINS4_7SwizzleILi3ELi4ELi3EEENS4_18smem_ptr_flag_bitsILi8EEENST_INS5_IJNSA_ILi8EEESH_EEENS5_IJSH_SB_EEEEEEEvNS4_8identityENS4_13SM90_TMA_LOADES1B_vS1C_EENS_8epilogue10collective6detail29Sm90TmaWarpSpecializedAdapterINS1G_15DefaultEpilogueISJ_SK_SK_NS1F_6thread17LinearCombinationISJ_Li1EffLNS1K_9ScaleType4KindE0ELNS_15FloatRoundStyleE2ESJ_EENS1_15EpilogueDefaultEEEEEvvEEEEvNT_6ParamsE --------------------------
	.section	.text._ZN7cutlass13device_kernelINS_4gemm6kernel13GemmUniversalIN4cute5tupleIJiiiiEEENS1_10collective13CollectiveMmaINS1_37MainloopSm90TmaGmmaWarpSpecializedFP8ILi5ENS5_IJNS4_1CILi1EEENSA_ILi2EEESB_EEENS1_35KernelTmaWarpSpecializedCooperativeEEENS5_IJNSA_ILi256EEENSA_ILi128EEESH_EEENS_12float_e5m2_tENS5_IJlSB_lEEESJ_SK_NS4_8TiledMMAINS4_8MMA_AtomIJNS4_4SM904GMMA31MMA_64x128x32_F32E5M2E5M2_SS_TNILNSO_7ScaleInE1ELSQ_1EEEEEENS4_6LayoutINS5_IJSC_SB_SB_EEENS5_IJSB_NSA_ILi0EEESV_EEEEENS5_IJNS4_10UnderscoreESY_SY_EEEEENS4_23SM90_TMA_LOAD_MULTICASTENS4_14ComposedLayoutINS4_7SwizzleILi3ELi4ELi3EEENS4_18smem_ptr_flag_bitsILi8EEENST_INS5_IJNSA_ILi8EEESH_EEENS5_IJSH_SB_EEEEEEEvNS4_8identityENS4_13SM90_TMA_LOADES1B_vS1C_EENS_8epilogue10collective6detail29Sm90TmaWarpSpecializedAdapterINS1G_15DefaultEpilogueISJ_SK_SK_NS1F_6thread17LinearCombinationISJ_Li1EffLNS1K_9ScaleType4KindE0ELNS_15FloatRoundStyleE2ESJ_EENS1_15EpilogueDefaultEEEEEvvEEEEvNT_6ParamsE,"ax",@progbits
	.align	128
.text._ZN7cutlass13device_kernelINS_4gemm6kernel13GemmUniversalIN4cute5tupleIJiiiiEEENS1_10collective13CollectiveMmaINS1_37MainloopSm90TmaGmmaWarpSpecializedFP8ILi5ENS5_IJNS4_1CILi1EEENSA_ILi2EEESB_EEENS1_35KernelTmaWarpSpecializedCooperativeEEENS5_IJNSA_ILi256EEENSA_ILi128EEESH_EEENS_12float_e5m2_tENS5_IJlSB_lEEESJ_SK_NS4_8TiledMMAINS4_8MMA_AtomIJNS4_4SM904GMMA31MMA_64x128x32_F32E5M2E5M2_SS_TNILNSO_7ScaleInE1ELSQ_1EEEEEENS4_6LayoutINS5_IJSC_SB_SB_EEENS5_IJSB_NSA_ILi0EEESV_EEEEENS5_IJNS4_10UnderscoreESY_SY_EEEEENS4_23SM90_TMA_LOAD_MULTICASTENS4_14ComposedLayoutINS4_7SwizzleILi3ELi4ELi3EEENS4_18smem_ptr_flag_bitsILi8EEENST_INS5_IJNSA_ILi8EEESH_EEENS5_IJSH_SB_EEEEEEEvNS4_8identityENS4_13SM90_TMA_LOADES1B_vS1C_EENS_8epilogue10collective6detail29Sm90TmaWarpSpecializedAdapterINS1G_15DefaultEpilogueISJ_SK_SK_NS1F_6thread17LinearCombinationISJ_Li1EffLNS1K_9ScaleType4KindE0ELNS_15FloatRoundStyleE2ESJ_EENS1_15EpilogueDefaultEEEEEvvEEEEvNT_6ParamsE:
        .type           _ZN7cutlass13device_kernelINS_4gemm6kernel13GemmUniversalIN4cute5tupleIJiiiiEEENS1_10collective13CollectiveMmaINS1_37MainloopSm90TmaGmmaWarpSpecializedFP8ILi5ENS5_IJNS4_1CILi1EEENSA_ILi2EEESB_EEENS1_35KernelTmaWarpSpecializedCooperativeEEENS5_IJNSA_ILi256EEENSA_ILi128EEESH_EEENS_12float_e5m2_tENS5_IJlSB_lEEESJ_SK_NS4_8TiledMMAINS4_8MMA_AtomIJNS4_4SM904GMMA31MMA_64x128x32_F32E5M2E5M2_SS_TNILNSO_7ScaleInE1ELSQ_1EEEEEENS4_6LayoutINS5_IJSC_SB_SB_EEENS5_IJSB_NSA_ILi0EEESV_EEEEENS5_IJNS4_10UnderscoreESY_SY_EEEEENS4_23SM90_TMA_LOAD_MULTICASTENS4_14ComposedLayoutINS4_7SwizzleILi3ELi4ELi3EEENS4_18smem_ptr_flag_bitsILi8EEENST_INS5_IJNSA_ILi8EEESH_EEENS5_IJSH_SB_EEEEEEEvNS4_8identityENS4_13SM90_TMA_LOADES1B_vS1C_EENS_8epilogue10collective6detail29Sm90TmaWarpSpecializedAdapterINS1G_15DefaultEpilogueISJ_SK_SK_NS1F_6thread17LinearCombinationISJ_Li1EffLNS1K_9ScaleType4KindE0ELNS_15FloatRoundStyleE2ESJ_EENS1_15EpilogueDefaultEEEEEvvEEEEvNT_6ParamsE,@function
        .size           _ZN7cutlass13device_kernelINS_4gemm6kernel13GemmUniversalIN4cute5tupleIJiiiiEEENS1_10collective13CollectiveMmaINS1_37MainloopSm90TmaGmmaWarpSpecializedFP8ILi5ENS5_IJNS4_1CILi1EEENSA_ILi2EEESB_EEENS1_35KernelTmaWarpSpecializedCooperativeEEENS5_IJNSA_ILi256EEENSA_ILi128EEESH_EEENS_12float_e5m2_tENS5_IJlSB_lEEESJ_SK_NS4_8TiledMMAINS4_8MMA_AtomIJNS4_4SM904GMMA31MMA_64x128x32_F32E5M2E5M2_SS_TNILNSO_7ScaleInE1ELSQ_1EEEEEENS4_6LayoutINS5_IJSC_SB_SB_EEENS5_IJSB_NSA_ILi0EEESV_EEEEENS5_IJNS4_10UnderscoreESY_SY_EEEEENS4_23SM90_TMA_LOAD_MULTICASTENS4_14ComposedLayoutINS4_7SwizzleILi3ELi4ELi3EEENS4_18smem_ptr_flag_bitsILi8EEENST_INS5_IJNSA_ILi8EEESH_EEENS5_IJSH_SB_EEEEEEEvNS4_8identityENS4_13SM90_TMA_LOADES1B_vS1C_EENS_8epilogue10collective6detail29Sm90TmaWarpSpecializedAdapterINS1G_15DefaultEpilogueISJ_SK_SK_NS1F_6thread17LinearCombinationISJ_Li1EffLNS1K_9ScaleType4KindE0ELNS_15FloatRoundStyleE2ESJ_EENS1_15EpilogueDefaultEEEEEvvEEEEvNT_6ParamsE,(.L_x_336 - _ZN7cutlass13device_kernelINS_4gemm6kernel13GemmUniversalIN4cute5tupleIJiiiiEEENS1_10collective13CollectiveMmaINS1_37MainloopSm90TmaGmmaWarpSpecializedFP8ILi5ENS5_IJNS4_1CILi1EEENSA_ILi2EEESB_EEENS1_35KernelTmaWarpSpecializedCooperativeEEENS5_IJNSA_ILi256EEENSA_ILi128EEESH_EEENS_12float_e5m2_tENS5_IJlSB_lEEESJ_SK_NS4_8TiledMMAINS4_8MMA_AtomIJNS4_4SM904GMMA31MMA_64x128x32_F32E5M2E5M2_SS_TNILNSO_7ScaleInE1ELSQ_1EEEEEENS4_6LayoutINS5_IJSC_SB_SB_EEENS5_IJSB_NSA_ILi0EEESV_EEEEENS5_IJNS4_10UnderscoreESY_SY_EEEEENS4_23SM90_TMA_LOAD_MULTICASTENS4_14ComposedLayoutINS4_7SwizzleILi3ELi4ELi3EEENS4_18smem_ptr_flag_bitsILi8EEENST_INS5_IJNSA_ILi8EEESH_EEENS5_IJSH_SB_EEEEEEEvNS4_8identityENS4_13SM90_TMA_LOADES1B_vS1C_EENS_8epilogue10collective6detail29Sm90TmaWarpSpecializedAdapterINS1G_15DefaultEpilogueISJ_SK_SK_NS1F_6thread17LinearCombinationISJ_Li1EffLNS1K_9ScaleType4KindE0ELNS_15FloatRoundStyleE2ESJ_EENS1_15EpilogueDefaultEEEEEvvEEEEvNT_6ParamsE)
        .other          _ZN7cutlass13device_kernelINS_4gemm6kernel13GemmUniversalIN4cute5tupleIJiiiiEEENS1_10collective13CollectiveMmaINS1_37MainloopSm90TmaGmmaWarpSpecializedFP8ILi5ENS5_IJNS4_1CILi1EEENSA_ILi2EEESB_EEENS1_35KernelTmaWarpSpecializedCooperativeEEENS5_IJNSA_ILi256EEENSA_ILi128EEESH_EEENS_12float_e5m2_tENS5_IJlSB_lEEESJ_SK_NS4_8TiledMMAINS4_8MMA_AtomIJNS4_4SM904GMMA31MMA_64x128x32_F32E5M2E5M2_SS_TNILNSO_7ScaleInE1ELSQ_1EEEEEENS4_6LayoutINS5_IJSC_SB_SB_EEENS5_IJSB_NSA_ILi0EEESV_EEEEENS5_IJNS4_10UnderscoreESY_SY_EEEEENS4_23SM90_TMA_LOAD_MULTICASTENS4_14ComposedLayoutINS4_7SwizzleILi3ELi4ELi3EEENS4_18smem_ptr_flag_bitsILi8EEENST_INS5_IJNSA_ILi8EEESH_EEENS5_IJSH_SB_EEEEEEEvNS4_8identityENS4_13SM90_TMA_LOADES1B_vS1C_EENS_8epilogue10collective6detail29Sm90TmaWarpSpecializedAdapterINS1G_15DefaultEpilogueISJ_SK_SK_NS1F_6thread17LinearCombinationISJ_Li1EffLNS1K_9ScaleType4KindE0ELNS_15FloatRoundStyleE2ESJ_EENS1_15EpilogueDefaultEEEEEvvEEEEvNT_6ParamsE,@"STO_CUDA_ENTRY STV_DEFAULT"
_ZN7cutlass13device_kernelINS_4gemm6kernel13GemmUniversalIN4cute5tupleIJiiiiEEENS1_10collective13CollectiveMmaINS1_37MainloopSm90TmaGmmaWarpSpecializedFP8ILi5ENS5_IJNS4_1CILi1EEENSA_ILi2EEESB_EEENS1_35KernelTmaWarpSpecializedCooperativeEEENS5_IJNSA_ILi256EEENSA_ILi128EEESH_EEENS_12float_e5m2_tENS5_IJlSB_lEEESJ_SK_NS4_8TiledMMAINS4_8MMA_AtomIJNS4_4SM904GMMA31MMA_64x128x32_F32E5M2E5M2_SS_TNILNSO_7ScaleInE1ELSQ_1EEEEEENS4_6LayoutINS5_IJSC_SB_SB_EEENS5_IJSB_NSA_ILi0EEESV_EEEEENS5_IJNS4_10UnderscoreESY_SY_EEEEENS4_23SM90_TMA_LOAD_MULTICASTENS4_14ComposedLayoutINS4_7SwizzleILi3ELi4ELi3EEENS4_18smem_ptr_flag_bitsILi8EEENST_INS5_IJNSA_ILi8EEESH_EEENS5_IJSH_SB_EEEEEEEvNS4_8identityENS4_13SM90_TMA_LOADES1B_vS1C_EENS_8epilogue10collective6detail29Sm90TmaWarpSpecializedAdapterINS1G_15DefaultEpilogueISJ_SK_SK_NS1F_6thread17LinearCombinationISJ_Li1EffLNS1K_9ScaleType4KindE0ELNS_15FloatRoundStyleE2ESJ_EENS1_15EpilogueDefaultEEEEEvvEEEEvNT_6ParamsE:
[----:B------:R-:W0:Y:S02]  /*0000*/  LDC R1, c[0x0][0x28] ;  /* 0x00000a00ff017b82 */ /* 0x000e240000000800 */
[----:B0-----:R-:W-:Y:S01]  /*0010*/  VIADD R1, R1, 0xffffff08 ;  /* 0xffffff0801017836 */ /* 0x001fe20000000000 */
[----:B------:R-:W0:Y:S01]  /*0020*/  S2R R5, SR_TID.X ;  /* 0x0000000000057919 */ /* 0x000e220000002100 */
[----:B------:R-:W-:Y:S01]  /*0030*/  ELECT P0, URZ, PT ;  /* 0x00000000003f782f */ /* 0x000fe20003800000 */
[----:B------:R-:W-:Y:S01]  /*0040*/  BSSY B0, `(.L_x_0) ;  /* 0x0000015000007945 */ /* 0x000fe20003800000 */
[--C-:B0-----:R-:W-:Y:S02]  /*0050*/  SHF.R.U32.HI R0, RZ, 0x5, R5.reuse ;  /* 0x00000005ff007819 */ /* 0x101fe40000011605 */
[----:B------:R-:W-:-:S03]  /*0060*/  SHF.R.U32.HI R2, RZ, 0x7, R5 ;  /* 0x00000007ff027819 */ /* 0x000fc60000011605 */
[----:B------:R-:W0:Y:S04]  /*0070*/  SHFL.IDX PT, R3, R0, RZ, 0x1f ;  /* 0x00001fff00037589 */ /* 0x000e2800000e0000 */
[----:B------:R-:W1:Y:S01]  /*0080*/  SHFL.IDX PT, R2, R2, RZ, 0x1f ;  /* 0x00001fff02027589 */ /* 0x000e6200000e0000 */
[----:B0-----:R-:W-:Y:S02]  /*0090*/  R2UR UR4, R3 ;  /* 0x00000000030472ca */ /* 0x001fe400000e0000 */
[----:B-1----:R-:W-:-:S11]  /*00a0*/  R2UR UR6, R2 ;  /* 0x00000000020672ca */ /* 0x002fd600000e0000 */
[----:B------:R-:W-:Y:S02]  /*00b0*/  USHF.R.S32.HI UR5, URZ, 0x1f, UR4 ;  /* 0x0000001f3f057899 */ /* 0x000fe40008011404 */
[----:B------:R-:W-:Y:S02]  /*00c0*/  ISETP.NE.OR P0, PT, RZ, UR4, !P0 ;  /* 0x00000004ff007c0c */ /* 0x000fe4000c705670 */
[----:B------:R-:W-:-:S04]  /*00d0*/  ULEA.HI UR5, UR5, UR4, URZ, 0x2 ;  /* 0x0000000405057291 */ /* 0x000fc8000f8f103f */
[----:B------:R-:W-:-:S04]  /*00e0*/  ULOP3.LUT UR5, UR5, 0xfffffffc, URZ, 0xc0, !UPT ;  /* 0xfffffffc05057892 */ /* 0x000fc8000f8ec03f */
[----:B------:R-:W-:-:S03]  /*00f0*/  UIADD3 UR8, UR4, -UR5, URZ ;  /* 0x8000000504087290 */ /* 0x000fc6000fffe03f */
[----:B------:R-:W-:Y:S09]  /*0100*/  @P0 BRA `(.L_x_1) ;  /* 0x0000000000200947 */ /* 0x000ff20003800000 */
[----:B------:R-:W-:Y:S02]  /*0110*/  ULDC.64 UR4, c[0x0][0x198] ;  /* 0x0000660000047ab9 */ /* 0x000fe40000000a00 */
[----:B------:R-:W-:Y:S02]  /*0120*/  UIADD3 UR10, UP0, UR4, 0xf0, URZ ;  /* 0x000000f0040a7890 */ /* 0x000fe4000ff1e03f */
[----:B------:R-:W-:Y:S02]  /*0130*/  UIADD3 UR4, UP1, UR4, 0x1f0, URZ ;  /* 0x000001f004047890 */ /* 0x000fe4000ff3e03f */
[----:B------:R-:W-:Y:S02]  /*0140*/  UIADD3.X UR11, URZ, UR5, URZ, UP0, !UPT ;  /* 0x000000053f0b7290 */ /* 0x000fe400087fe43f */
[----:B------:R-:W-:-:S07]  /*0150*/  UIADD3.X UR5, URZ, UR5, URZ, UP1, !UPT ;  /* 0x000000053f057290 */ /* 0x000fce0008ffe43f */
[----:B------:R0:W-:Y:S02]  /*0160*/  UTMACCTL.PF [UR10] ;  /* 0x000000000a0079b9 */ /* 0x0001e40008040000 */
[----:B------:R0:W-:Y:S02]  /*0170*/  UTMACCTL.PF [UR4] ;  /* 0x00000000040079b9 */ /* 0x0001e40008040000 */
[----:B0-----:R-:W-:Y:S01]  /*0180*/  NOP ;  /* 0x0000000000007918 */ /* 0x001fe20000000000 */
.L_x_1:
[----:B------:R-:W-:Y:S05]  /*0190*/  BSYNC B0 ;  /* 0x0000000000007941 */ /* 0x000fea0003800000 */
.L_x_0:
[----:B------:R-:W0:Y:S01]  /*01a0*/  SHFL.IDX PT, R3, R0, RZ, 0x1f ;  /* 0x00001fff00037589 */ /* 0x000e2200000e0000 */
[----:B------:R-:W-:Y:S01]  /*01b0*/  UISETP.NE.AND UP0, UPT, UR8, 0x3, UPT ;  /* 0x000000030800788c */ /* 0x000fe2000bf05270 */
[----:B------:R-:W-:Y:S01]  /*01c0*/  ISETP.NE.AND P2, PT, RZ, UR6, PT ;  /* 0x00000006ff007c0c */ /* 0x000fe2000bf45270 */
[----:B------:R-:W-:Y:S02]  /*01d0*/  UIADD3 UR10, UR6, -0x1, URZ ;  /* 0xffffffff060a7890 */ /* 0x000fe4000fffe03f */
[----:B------:R-:W-:Y:S02]  /*01e0*/  UISETP.EQ.OR UP0, UPT, UR8, URZ, !UP0 ;  /* 0x0000003f0800728c */ /* 0x000fe4000c702670 */
[----:B------:R-:W-:Y:S02]  /*01f0*/  UISETP.GE.U32.AND UP1, UPT, UR10, 0x2, UPT ;  /* 0x000000020a00788c */ /* 0x000fe4000bf26070 */
[----:B------:R-:W-:-:S04]  /*0200*/  UISETP.EQ.AND UP0, UPT, UR6, URZ, UP0 ;  /* 0x0000003f0600728c */ /* 0x000fc80008702270 */
[----:B------:R-:W-:-:S04]  /*0210*/  USEL UR13, URZ, 0x1, !UP0 ;  /* 0x000000013f0d7887 */ /* 0x000fc8000c000000 */
[----:B------:R-:W-:Y:S01]  /*0220*/  USEL UR13, UR13, 0x2, UP1 ;  /* 0x000000020d0d7887 */ /* 0x000fe20008800000 */
[----:B0-----:R-:W-:-:S13]  /*0230*/  ISETP.NE.AND P0, PT, R3, RZ, PT ;  /* 0x000000ff0300720c */ /* 0x001fda0003f05270 */
[----:B------:R-:W-:Y:S05]  /*0240*/  @P0 BRA `(.L_x_2) ;  /* 0x0000000000600947 */ /* 0x000fea0003800000 */
[----:B------:R-:W0:Y:S01]  /*0250*/  S2UR UR9, SR_CgaCtaId ;  /* 0x00000000000979c3 */ /* 0x000e220000008800 */
[----:B------:R-:W-:Y:S01]  /*0260*/  UMOV UR4, 0x400 ;  /* 0x0000040000047882 */ /* 0x000fe20000000000 */
[----:B------:R-:W-:Y:S01]  /*0270*/  UMOV UR5, 0x1 ;  /* 0x0000000100057882 */ /* 0x000fe20000000000 */
[----:B------:R-:W-:Y:S01]  /*0280*/  UMOV UR6, 0x4 ;  /* 0x0000000400067882 */ /* 0x000fe20000000000 */
[----:B------:R-:W-:Y:S01]  /*0290*/  ELECT P0, URZ, PT ;  /* 0x00000000003f782f */ /* 0x000fe20003800000 */
[----:B------:R-:W-:-:S04]  /*02a0*/  UIADD3 UR6, -UR6, 0x100000, URZ ;  /* 0x0010000006067890 */ /* 0x000fc8000fffe13f */
[----:B------:R-:W-:Y:S02]  /*02b0*/  USHF.L.U32 UR7, UR6, 0xb, URZ ;  /* 0x0000000b06077899 */ /* 0x000fe4000800063f */
[----:B------:R-:W-:Y:S02]  /*02c0*/  USHF.L.U32 UR6, UR6, 0x1, URZ ;  /* 0x0000000106067899 */ /* 0x000fe4000800063f */
[----:B0-----:R-:W-:Y:S02]  /*02d0*/  ULEA UR9, UR9, UR4, 0x18 ;  /* 0x0000000409097291 */ /* 0x001fe4000f8ec03f */
[----:B------:R-:W-:-:S04]  /*02e0*/  UIADD3 UR4, -UR5, 0x100000, URZ ;  /* 0x0010000005047890 */ /* 0x000fc8000fffe13f */
[----:B------:R-:W-:Y:S02]  /*02f0*/  USHF.L.U32 UR5, UR4, 0xb, URZ ;  /* 0x0000000b04057899 */ /* 0x000fe4000800063f */
[----:B------:R-:W-:Y:S01]  /*0300*/  USHF.L.U32 UR4, UR4, 0x1, URZ ;  /* 0x0000000104047899 */ /* 0x000fe2000800063f */
[----:B------:R-:W0:Y:S11]  /*0310*/  FENCE.VIEW.ASYNC.S ;  /* 0x00000000000073c6 */ /* 0x000e360000000000 */
[----:B0-----:R0:W1:Y:S01]  /*0320*/  SYNCS.EXCH.64 URZ, [UR9], UR4 ;  /* 0x00000004093f75b2 */ /* 0x0010620008000100 */
[----:B------:R0:W2:Y:S01]  /*0330*/  SYNCS.EXCH.64 URZ, [UR9+0x28], UR6 ;  /* 0x00002806093f75b2 */ /* 0x0000a20008000100 */
[----:B------:R0:W3:Y:S01]  /*0340*/  SYNCS.EXCH.64 URZ, [UR9+0x8], UR4 ;  /* 0x00000804093f75b2 */ /* 0x0000e20008000100 */
[----:B------:R0:W4:Y:S01]  /*0350*/  SYNCS.EXCH.64 URZ, [UR9+0x30], UR6 ;  /* 0x00003006093f75b2 */ /* 0x0001220008000100 */
[----:B------:R0:W0:Y:S01]  /*0360*/  SYNCS.EXCH.64 URZ, [UR9+0x10], UR4 ;  /* 0x00001004093f75b2 */ /* 0x0000220008000100 */
[----:B------:R0:W0:Y:S01]  /*0370*/  SYNCS.EXCH.64 URZ, [UR9+0x38], UR6 ;  /* 0x00003806093f75b2 */ /* 0x0000220008000100 */
[----:B------:R0:W0:Y:S01]  /*0380*/  SYNCS.EXCH.64 URZ, [UR9+0x18], UR4 ;  /* 0x00001804093f75b2 */ /* 0x0000220008000100 */
[----:B------:R0:W0:Y:S01]  /*0390*/  SYNCS.EXCH.64 URZ, [UR9+0x40], UR6 ;  /* 0x00004006093f75b2 */ /* 0x0000220008000100 */
[----:B------:R0:W0:Y:S01]  /*03a0*/  SYNCS.EXCH.64 URZ, [UR9+0x20], UR4 ;  /* 0x00002004093f75b2 */ /* 0x0000220008000100 */
[----:B------:R0:W0:Y:S01]  /*03b0*/  SYNCS.EXCH.64 URZ, [UR9+0x48], UR6 ;  /* 0x00004806093f75b2 */ /* 0x0000220008000100 */
[----:B------:R-:W-:Y:S01]  /*03c0*/  NOP ;  /* 0x0000000000007918 */ /* 0x000fe20000000000 */
.L_x_2:
[----:B------:R-:W-:Y:S01]  /*03d0*/  SHF.R.S32.HI R4, RZ, 0x1f, R5 ;  /* 0x0000001fff047819 */ /* 0x000fe20000011405 */
[----:B------:R-:W5:Y:S01]  /*03e0*/  SHFL.IDX PT, R0, R0, RZ, 0x1f ;  /* 0x00001fff00007589 */ /* 0x000f6200000e0000 */
[----:B------:R-:W-:Y:S01]  /*03f0*/  ELECT P0, URZ, PT ;  /* 0x00000000003f782f */ /* 0x000fe20003800000 */
[----:B0-----:R-:W0:Y:S01]  /*0400*/  S2UR UR9, SR_CTAID.X ;  /* 0x00000000000979c3 */ /* 0x001e220000002500 */
[----:B------:R-:W-:Y:S01]  /*0410*/  LEA.HI R4, R4, R5, RZ, 0x7 ;  /* 0x0000000504047211 */ /* 0x000fe200078f38ff */
[----:B------:R-:W1:Y:S01]  /*0420*/  S2R R2, SR_CTAID.Y ;  /* 0x0000000000027919 */ /* 0x000e620000002600 */
[----:B------:R-:W-:Y:S01]  /*0430*/  SHF.R.S32.HI R6, RZ, 0x1f, R3 ;  /* 0x0000001fff067819 */ /* 0x000fe20000011403 */
[----:B------:R-:W-:Y:S01]  /*0440*/  ULDC UR4, c[0x0][0x154] ;  /* 0x0000550000047ab9 */ /* 0x000fe20000000800 */
[----:B------:R-:W-:Y:S01]  /*0450*/  LOP3.LUT R4, R4, 0xffffff80, RZ, 0xc0, !PT ;  /* 0xffffff8004047812 */ /* 0x000fe200078ec0ff */
[----:B------:R-:W-:Y:S01]  /*0460*/  NOP ;  /* 0x0000000000007918 */ /* 0x000fe20000000000 */
[----:B------:R-:W-:Y:S01]  /*0470*/  LEA.HI R6, R6, R3, RZ, 0x2 ;  /* 0x0000000306067211 */ /* 0x000fe200078f10ff */
[----:B------:R-:W2:Y:S01]  /*0480*/  LDC R11, c[0x0][0x148] ;  /* 0x00005200ff0b7b82 */ /* 0x000ea20000000800 */
[----:B------:R-:W-:Y:S01]  /*0490*/  NOP ;  /* 0x0000000000007918 */ /* 0x000fe20000000000 */
[----:B------:R-:W-:Y:S01]  /*04a0*/  IMAD.IADD R4, R5, 0x1, -R4 ;  /* 0x0000000105047824 */ /* 0x000fe200078e0a04 */
[----:B------:R-:W-:-:S04]  /*04b0*/  LOP3.LUT R6, R6, 0x3ffffffc, RZ, 0xc0, !PT ;  /* 0x3ffffffc06067812 */ /* 0x000fc800078ec0ff */
[----:B------:R-:W-:Y:S01]  /*04c0*/  SHF.R.S32.HI R5, RZ, 0x1f, R4 ;  /* 0x0000001fff057819 */ /* 0x000fe20000011404 */
[----:B------:R-:W-:Y:S01]  /*04d0*/  IMAD.IADD R6, R3, 0x1, -R6 ;  /* 0x0000000103067824 */ /* 0x000fe200078e0a06 */
[----:B------:R-:W3:Y:S02]  /*04e0*/  LDC R8, c[0x0][0x144] ;  /* 0x00005100ff087b82 */ /* 0x000ee40000000800 */
[----:B------:R-:W-:Y:S02]  /*04f0*/  LEA.HI R5, R5, R4, RZ, 0x3 ;  /* 0x0000000405057211 */ /* 0x000fe400078f18ff */
[----:B-----5:R-:W-:Y:S02]  /*0500*/  ISETP.NE.OR P0, PT, R0, RZ, !P0 ;  /* 0x000000ff0000720c */ /* 0x020fe40004705670 */
[--C-:B------:R-:W-:Y:S02]  /*0510*/  SHF.R.S32.HI R0, RZ, 0x3, R5.reuse ;  /* 0x00000003ff007819 */ /* 0x100fe40000011405 */
[----:B------:R-:W-:-:S04]  /*0520*/  SHF.R.S32.HI R5, RZ, 0x1f, R5 ;  /* 0x0000001fff057819 */ /* 0x000fc80000011405 */
[----:B------:R-:W-:-:S04]  /*0530*/  LEA.HI R5, R5, R0, RZ, 0x2 ;  /* 0x0000000005057211 */ /* 0x000fc800078f10ff */
[----:B------:R-:W-:Y:S01]  /*0540*/  LOP3.LUT R5, R5, 0xfffffffc, RZ, 0xc0, !PT ;  /* 0xfffffffc05057812 */ /* 0x000fe200078ec0ff */
[----:B------:R-:W-:Y:S01]  /*0550*/  VOTEU.ALL UP0, P0 ;  /* 0x00000000003f7886 */ /* 0x000fe20000000000 */
[----:B-1----:R-:W-:Y:S01]  /*0560*/  I2FP.F32.U32 R7, R2 ;  /* 0x0000000200077245 */ /* 0x002fe20000201000 */
[----:B------:R-:W-:Y:S02]  /*0570*/  VOTEU.ALL UP1, P0 ;  /* 0x00000000003f7886 */ /* 0x000fe40000020000 */
[----:B------:R-:W-:Y:S01]  /*0580*/  IMAD.IADD R5, R0, 0x1, -R5 ;  /* 0x0000000100057824 */ /* 0x000fe200078e0a05 */
[----:B------:R-:W1:Y:S01]  /*0590*/  @!UP0 S2UR UR7, SR_CgaCtaId ;  /* 0x00000000000789c3 */ /* 0x000e620000008800 */
[----:B0-----:R-:W-:Y:S01]  /*05a0*/  I2FP.F32.U32 R0, UR9 ;  /* 0x0000000900007c45 */ /* 0x001fe20008201000 */
[----:B------:R-:W-:Y:S01]  /*05b0*/  FMUL R9, R7, UR4 ;  /* 0x0000000407097c20 */ /* 0x000fe20008400000 */
[----:B------:R-:W-:Y:S01]  /*05c0*/  IMAD R5, R6, 0x4, R5 ;  /* 0x0000000406057824 */ /* 0x000fe200078e0205 */
[----:B------:R-:W-:Y:S01]  /*05d0*/  ULDC UR4, c[0x0][0x150] ;  /* 0x0000540000047ab9 */ /* 0x000fe20000000800 */
[----:B------:R-:W-:Y:S01]  /*05e0*/  @!UP0 UMOV UR6, 0x400 ;  /* 0x0000040000068882 */ /* 0x000fe20000000000 */
[----:B------:R-:W-:Y:S01]  /*05f0*/  FMUL R7, R0, UR4 ;  /* 0x0000000400077c20 */ /* 0x000fe20008400000 */
[----:B------:R-:W-:Y:S01]  /*0600*/  IMAD.SHL.U32 R0, R5, 0x4, RZ ;  /* 0x0000000405007824 */ /* 0x000fe200078e00ff */
[----:B------:R-:W0:Y:S01]  /*0610*/  LDC R6, c[0x0][0x140] ;  /* 0x00005000ff067b82 */ /* 0x000e220000000800 */
[----:B------:R-:W5:Y:S01]  /*0620*/  F2I.U32.TRUNC.NTZ R9, R9 ;  /* 0x0000000900097305 */ /* 0x000f62000020f000 */
[----:B------:R-:W-:-:S02]  /*0630*/  UMOV UR4, 0x20 ;  /* 0x0000002000047882 */ /* 0x000fc40000000000 */
[----:B------:R-:W-:Y:S01]  /*0640*/  LOP3.LUT R10, R5, 0xc, R0, 0x78, !PT ;  /* 0x0000000c050a7812 */ /* 0x000fe200078e7800 */
[----:B------:R-:W-:-:S04]  /*0650*/  @!UP0 UIADD3 UR4, -UR4, 0x100000, URZ ;  /* 0x0010000004048890 */ /* 0x000fc8000fffe13f */
[----:B------:R-:W-:Y:S02]  /*0660*/  @!UP0 USHF.L.U32 UR5, UR4, 0xb, URZ ;  /* 0x0000000b04058899 */ /* 0x000fe4000800063f */
[----:B------:R-:W-:Y:S01]  /*0670*/  @!UP0 USHF.L.U32 UR4, UR4, 0x1, URZ ;  /* 0x0000000104048899 */ /* 0x000fe2000800063f */
[----:B------:R-:W4:Y:S01]  /*0680*/  F2I.U32.TRUNC.NTZ R7, R7 ;  /* 0x0000000700077305 */ /* 0x000f22000020f000 */
[----:B------:R0:W-:Y:S01]  /*0690*/  STL [R1+0x70], R10 ;  /* 0x0000700a01007387 */ /* 0x0001e20000100800 */
[----:B-----5:R-:W-:Y:S01]  /*06a0*/  IMAD.MOV R12, RZ, RZ, -R9 ;  /* 0x000000ffff0c7224 */ /* 0x020fe200078e0a09 */
[----:B-1----:R-:W-:Y:S01]  /*06b0*/  @!UP0 ULEA UR6, UR7, UR6, 0x18 ;  /* 0x0000000607068291 */ /* 0x002fe2000f8ec03f */
[----:B------:R-:W-:Y:S02]  /*06c0*/  VOTEU.ALL UP0, P0 ;  /* 0x00000000003f7886 */ /* 0x000fe40000000000 */
[----:B--2---:R-:W-:Y:S01]  /*06d0*/  IMAD R5, R11, R12, R2 ;  /* 0x0000000c0b057224 */ /* 0x004fe200078e0202 */
[----:B------:R-:W-:-:S02]  /*06e0*/  LOP3.LUT P0, RZ, R4, 0x7, RZ, 0xc0, !PT ;  /* 0x0000000704ff7812 */ /* 0x000fc4000780c0ff */
[----:B0-----:R-:W-:Y:S01]  /*06f0*/  ISETP.EQ.U32.AND P3, PT, R6, 0x1, PT ;  /* 0x000000010600780c */ /* 0x001fe20003f62070 */
[----:B----4-:R-:W-:Y:S01]  /*0700*/  IMAD.MOV R7, RZ, RZ, -R7 ;  /* 0x000000ffff077224 */ /* 0x010fe200078e0a07 */
[----:B------:R-:W-:Y:S02]  /*0710*/  ISETP.NE.AND P1, PT, R5, R10, PT ;  /* 0x0000000a0500720c */ /* 0x000fe40003f25270 */
[----:B------:R-:W-:Y:S01]  /*0720*/  ISETP.LT.U32.AND P0, PT, R10, 0x2, !P0 ;  /* 0x000000020a00780c */ /* 0x000fe20004701070 */
[----:B---3--:R-:W-:Y:S01]  /*0730*/  IMAD R0, R8, R7, UR9 ;  /* 0x0000000908007e24 */ /* 0x008fe2000f8e0207 */
[----:B------:R-:W0:Y:S02]  /*0740*/  FENCE.VIEW.ASYNC.S ;  /* 0x00000000000073c6 */ /* 0x000e240000000000 */
[----:B0-----:R0:W1:Y:S02]  /*0750*/  @!UP0 SYNCS.EXCH.64 URZ, [UR6+0x60], UR4 ;  /* 0x00006004063f85b2 */ /* 0x0010640008000100 */
[----:B------:R-:W-:-:S04]  /*0760*/  ISETP.EQ.OR P1, PT, R0, RZ, !P1 ;  /* 0x000000ff0000720c */ /* 0x000fc80004f22670 */
[----:B------:R-:W-:Y:S01]  /*0770*/  PLOP3.LUT P0, PT, P0, P1, PT, 0x80, 0x0 ;  /* 0x000000000000781c */ /* 0x000fe20000703070 */
[----:B------:R0:W2:Y:S01]  /*0780*/  @!UP1 SYNCS.EXCH.64 URZ, [UR6+0x68], UR4 ;  /* 0x00006804063f95b2 */ /* 0x0000a20008000100 */
[----:B------:R-:W-:Y:S01]  /*0790*/  NOP ;  /* 0x0000000000007918 */ /* 0x000fe20000000000 */
[----:B------:R-:W-:Y:S10]  /*07a0*/  @!P3 BRA `(.L_x_3) ;  /* 0x000000000008b947 */ /* 0x000ff40003800000 */
[----:B-12---:R-:W-:Y:S01]  /*07b0*/  UCGABAR_ARV ;  /* 0x00000000000079c7 */ /* 0x006fe20008000000 */
[----:B------:R-:W-:Y:S05]  /*07c0*/  BRA `(.L_x_4) ;  /* 0x0000000000047947 */ /* 0x000fea0003800000 */
.L_x_3:
[----:B-12---:R-:W-:Y:S01]  /*07d0*/  NOP ;  /* 0x0000000000007918 */ /* 0x006fe20000000000 */
.L_x_4:
[----:B------:R-:W1:Y:S01]  /*07e0*/  LDC R3, c[0x0][0x65c] ;  /* 0x00019700ff037b82 */ /* 0x000e620000000800 */
[----:B------:R-:W-:Y:S02]  /*07f0*/  IMAD.U32 R4, RZ, RZ, UR9 ;  /* 0x00000009ff047e24 */ /* 0x000fe4000f8e00ff */
[----:B------:R-:W-:Y:S01]  /*0800*/  IMAD.MOV.U32 R5, RZ, RZ, RZ ;  /* 0x000000ffff057224 */ /* 0x000fe200078e00ff */
[----:B-1----:R-:W-:-:S13]  /*0810*/  ISETP.NE.AND P4, PT, R3, 0x1, PT ;  /* 0x000000010300780c */ /* 0x002fda0003f85270 */
[----:B------:R-:W1:Y:S01]  /*0820*/  @P4 LDC R7, c[0x0][0x10] ;  /* 0x00000400ff074b82 */ /* 0x000e620000000800 */
[----:B------:R-:W-:Y:S02]  /*0830*/  @P4 IMAD.MOV.U32 R3, RZ, RZ, RZ ;  /* 0x000000ffff034224 */ /* 0x000fe400078e00ff */
[----:B------:R-:W-:-:S05]  /*0840*/  @P4 IMAD.MOV.U32 R13, RZ, RZ, RZ ;  /* 0x000000ffff0d4224 */ /* 0x000fca00078e00ff */
[----:B------:R-:W2:Y:S01]  /*0850*/  @!P4 LDC R9, c[0x0][0xc] ;  /* 0x00000300ff09cb82 */ /* 0x000ea20000000800 */
[----:B-1----:R-:W-:-:S04]  /*0860*/  @P4 IMAD.WIDE.U32 R6, R7, UR9, R2 ;  /* 0x0000000907064c25 */ /* 0x002fc8000f8e0002 */
[----:B------:R-:W-:Y:S02]  /*0870*/  @P4 IMAD.MOV.U32 R19, RZ, RZ, R6 ;  /* 0x000000ffff134224 */ /* 0x000fe400078e0006 */
[----:B------:R-:W-:Y:S02]  /*0880*/  @P4 IMAD.IADD R23, R7, 0x1, R13 ;  /* 0x0000000107174824 */ /* 0x000fe400078e020d */
[----:B--2---:R-:W-:-:S04]  /*0890*/  @!P4 IMAD.WIDE.U32 R4, R2, R9, R4 ;  /* 0x000000090204c225 */ /* 0x004fc800078e0004 */
[----:B------:R-:W-:Y:S02]  /*08a0*/  @!P4 IMAD.MOV.U32 R19, RZ, RZ, R4 ;  /* 0x000000ffff13c224 */ /* 0x000fe400078e0004 */
[----:B------:R-:W-:-:S03]  /*08b0*/  @!P4 IMAD.MOV.U32 R23, RZ, RZ, R5 ;  /* 0x000000ffff17c224 */ /* 0x000fc600078e0005 */
[----:B------:R1:W-:Y:S04]  /*08c0*/  STL [R1+0x78], R19 ;  /* 0x0000781301007387 */ /* 0x0003e80000100800 */
[----:B------:R1:W-:Y:S01]  /*08d0*/  STL [R1+0x74], R23 ;  /* 0x0000741701007387 */ /* 0x0003e20000100800 */
[----:B------:R-:W-:Y:S05]  /*08e0*/  @!P3 BRA `(.L_x_5) ;  /* 0x00000000000cb947 */ /* 0x000fea0003800000 */
[----:B------:R-:W-:Y:S01]  /*08f0*/  UCGABAR_WAIT ;  /* 0x0000000000007dc7 */ /* 0x000fe20008000000 */
[----:B------:R-:W-:Y:S01]  /*0900*/  CCTL.IVALL ;  /* 0x00000000ff00798f */ /* 0x000fe20002000000 */
[----:B------:R-:W-:Y:S05]  /*0910*/  BRA `(.L_x_6) ;  /* 0x0000000000047947 */ /* 0x000fea0003800000 */
.L_x_5:
[----:B------:R-:W-:Y:S06]  /*0920*/  BAR.SYNC.DEFER_BLOCKING 0x0 ;  /* 0x0000000000007b1d */ /* 0x000fec0000010000 */
.L_x_6:
[----:B------:R-:W-:Y:S05]  /*0930*/  @!P2 BRA `(.L_x_7) ;  /* 0x000000e40080a947 */ /* 0x000fea0003800000 */
[----:B------:R-:W-:-:S06]  /*0940*/  UISETP.GT.U32.AND UP0, UPT, UR10, 0x1, UPT ;  /* 0x000000010a00788c */ /* 0x000fcc000bf04070 */
[----:B------:R-:W-:-:S13]  /*0950*/  PLOP3.LUT P1, PT, PT, PT, UP0, 0x80, 0x0 ;  /* 0x000000000000781c */ /* 0x000fda0003f2f008 */
[----:B0-----:R-:W-:Y:S05]  /*0960*/  @P1 EXIT ;  /* 0x000000000000194d */ /* 0x001fea0003800000 */
[----:B------:R-:W-:Y:S01]  /*0970*/  IMAD.MOV.U32 R6, RZ, RZ, -0x1 ;  /* 0xffffffffff067424 */ /* 0x000fe200078e00ff */
[----:B------:R-:W-:Y:S01]  /*0980*/  ULDC.64 UR4, c[0x0][0x650] ;  /* 0x0001940000047ab9 */ /* 0x000fe20000000a00 */
[----:B------:R-:W-:Y:S01]  /*0990*/  IMAD.MOV.U32 R5, RZ, RZ, -0x1 ;  /* 0xffffffffff057424 */ /* 0x000fe200078e00ff */
[----:B------:R-:W-:Y:S01]  /*09a0*/  ISETP.GE.U32.AND P1, PT, R19, UR4, PT ;  /* 0x0000000413007c0c */ /* 0x000fe2000bf26070 */
[----:B------:R-:W-:Y:S01]  /*09b0*/  UMOV UR12, 0xffffffff ;  /* 0xffffffff000c7882 */ /* 0x000fe20000000000 */
[----:B------:R0:W-:Y:S01]  /*09c0*/  STL [R1+0x80], R6 ;  /* 0x0000800601007387 */ /* 0x0001e20000100800 */
[----:B------:R-:W-:Y:S02]  /*09d0*/  PRMT R4, RZ, 0x7610, R4 ;  /* 0x00007610ff047816 */ /* 0x000fe40000000004 */
[----:B------:R-:W-:Y:S01]  /*09e0*/  ISETP.GE.U32.AND.EX P1, PT, R23, UR5, PT, P1 ;  /* 0x0000000517007c0c */ /* 0x000fe2000bf26110 */
[----:B------:R0:W-:-:S12]  /*09f0*/  STL [R1+0x7c], R5 ;  /* 0x00007c0501007387 */ /* 0x0001d80000100800 */
[----:B0-----:R-:W-:Y:S05]  /*0a00*/  @P1 BRA `(.L_x_8) ;  /* 0x0000000400381947 */ /* 0x001fea0003800000 */
[----:B------:R-:W0:Y:S01]  /*0a10*/  LDC.64 R14, c[0x0][0x628] ;  /* 0x00018a00ff0e7b82 */ /* 0x000e220000000a00 */
[----:B------:R-:W-:Y:S02]  /*0a20*/  IMAD.MOV.U32 R4, RZ, RZ, R19 ;  /* 0x000000ffff047224 */ /* 0x000fe400078e0013 */
[----:B------:R-:W-:-:S05]  /*0a30*/  IMAD.MOV.U32 R5, RZ, RZ, R23 ;  /* 0x000000ffff057224 */ /* 0x000fca00078e0017 */
[----:B------:R-:W2:Y:S08]  /*0a40*/  LDC R10, c[0x0][0x630] ;  /* 0x00018c00ff0a7b82 */ /* 0x000eb00000000800 */
[----:B------:R-:W3:Y:S01]  /*0a50*/  LDC.64 R16, c[0x0][0x620] ;  /* 0x00018800ff107b82 */ /* 0x000ee20000000a00 */
[----:B0-----:R-:W-:-:S04]  /*0a60*/  ISETP.NE.U32.AND P1, PT, R14, RZ, PT ;  /* 0x000000ff0e00720c */ /* 0x001fc80003f25070 */
[----:B------:R-:W-:-:S13]  /*0a70*/  ISETP.NE.AND.EX P1, PT, R15, RZ, PT, P1 ;  /* 0x000000ff0f00720c */ /* 0x000fda0003f25310 */
[----:B--23--:R-:W-:Y:S05]  /*0a80*/  @!P1 BRA `(.L_x_9) ;  /* 0x0000000000289947 */ /* 0x00cfea0003800000 */
[----:B------:R-:W0:Y:S02]  /*0a90*/  LDC R9, c[0x0][0x634] ;  /* 0x00018d00ff097b82 */ /* 0x000e240000000800 */
[----:B0-----:R-:W-:-:S05]  /*0aa0*/  IADD3 R9, P1, R19, R9, RZ ;  /* 0x0000000913097210 */ /* 0x001fca0007f3e0ff */
[----:B------:R-:W-:-:S04]  /*0ab0*/  IMAD.X R13, RZ, RZ, R23, P1 ;  /* 0x000000ffff0d7224 */ /* 0x000fc800008e0617 */
[----:B------:R-:W-:-:S04]  /*0ac0*/  IMAD.WIDE.U32 R4, R13, R14, RZ ;  /* 0x0000000e0d047225 */ /* 0x000fc800078e00ff */
[----:B------:R-:W-:-:S04]  /*0ad0*/  IMAD.WIDE.U32 R6, P1, R9, R15, R4 ;  /* 0x0000000f09067225 */ /* 0x000fc80007820004 */
[----:B------:R-:W-:-:S04]  /*0ae0*/  IMAD.WIDE.U32 R4, R9, R14, RZ ;  /* 0x0000000e09047225 */ /* 0x000fc800078e00ff */
[----:B------:R-:W-:Y:S01]  /*0af0*/  IMAD.X R9, RZ, RZ, RZ, P1 ;  /* 0x000000ffff097224 */ /* 0x000fe200008e06ff */
[----:B------:R-:W-:Y:S01]  /*0b00*/  IADD3 RZ, P1, R5, R6, RZ ;  /* 0x0000000605ff7210 */ /* 0x000fe20007f3e0ff */
[----:B------:R-:W-:-:S04]  /*0b10*/  IMAD.MOV.U32 R8, RZ, RZ, R7 ;  /* 0x000000ffff087224 */ /* 0x000fc800078e0007 */
[----:B------:R-:W-:-:S08]  /*0b20*/  IMAD.WIDE.U32.X R4, R13, R15, R8, P1 ;  /* 0x0000000f0d047225 */ /* 0x000fd000008e0408 */
.L_x_9:
[----:B------:R-:W0:Y:S01]  /*0b30*/  LDC.64 R20, c[0x0][0x640] ;  /* 0x00019000ff147b82 */ /* 0x000e220000000a00 */
[-C--:B------:R-:W-:Y:S01]  /*0b40*/  SHF.R.U64 R22, R4, R10.reuse, R5 ;  /* 0x0000000a04167219 */ /* 0x080fe20000001205 */
[----:B------:R-:W-:Y:S01]  /*0b50*/  IMAD.MOV.U32 R4, RZ, RZ, R19 ;  /* 0x000000ffff047224 */ /* 0x000fe200078e0013 */
[----:B------:R-:W-:Y:S01]  /*0b60*/  SHF.R.U32.HI R3, RZ, R10, R5 ;  /* 0x0000000aff037219 */ /* 0x000fe20000011605 */
[----:B------:R-:W-:Y:S01]  /*0b70*/  IMAD.MOV.U32 R5, RZ, RZ, R23 ;  /* 0x000000ffff057224 */ /* 0x000fe200078e0017 */
[----:B------:R-:W-:Y:S01]  /*0b80*/  IADD3 R7, P1, RZ, -R22, RZ ;  /* 0x80000016ff077210 */ /* 0x000fe20007f3e0ff */
[----:B-1----:R-:W-:Y:S02]  /*0b90*/  IMAD R23, R11, R12, R2 ;  /* 0x0000000c0b177224 */ /* 0x002fe400078e0202 */
[----:B------:R-:W1:Y:S01]  /*0ba0*/  LDC R8, c[0x0][0x618] ;  /* 0x00018600ff087b82 */ /* 0x000e620000000800 */
[----:B------:R-:W-:Y:S02]  /*0bb0*/  IMAD.MOV.U32 R11, RZ, RZ, 0x1 ;  /* 0x00000001ff0b7424 */ /* 0x000fe400078e00ff */
[----:B------:R-:W-:-:S02]  /*0bc0*/  IMAD.X R3, RZ, RZ, ~R3, P1 ;  /* 0x000000ffff037224 */ /* 0x000fc400008e0e03 */
[----:B------:R-:W-:-:S03]  /*0bd0*/  IMAD.WIDE.U32 R4, R7, R16, R4 ;  /* 0x0000001007047225 */ /* 0x000fc600078e0004 */
[----:B------:R-:W2:Y:S01]  /*0be0*/  LDC R14, c[0x0][0x608] ;  /* 0x00018200ff0e7b82 */ /* 0x000ea20000000800 */
[----:B------:R-:W-:-:S04]  /*0bf0*/  IMAD R6, R3, R16, RZ ;  /* 0x0000001003067224 */ /* 0x000fc800078e02ff */
[----:B------:R-:W-:-:S03]  /*0c00*/  IMAD R3, R7, R17, R6 ;  /* 0x0000001107037224 */ /* 0x000fc600078e0206 */
[----:B------:R-:W3:Y:S01]  /*0c10*/  LDC R18, c[0x0][0x658] ;  /* 0x00019600ff127b82 */ /* 0x000ee20000000800 */
[----:B------:R-:W-:Y:S01]  /*0c20*/  IMAD.IADD R3, R5, 0x1, R3 ;  /* 0x0000000105037824 */ /* 0x000fe200078e0203 */
[----:B0-----:R-:W-:Y:S01]  /*0c30*/  ISETP.NE.U32.AND P1, PT, R20, RZ, PT ;  /* 0x000000ff1400720c */ /* 0x001fe20003f25070 */
[----:B------:R-:W-:-:S03]  /*0c40*/  IMAD.MOV.U32 R5, RZ, RZ, -0x1 ;  /* 0xffffffffff057424 */ /* 0x000fc600078e00ff */
[----:B------:R-:W-:Y:S02]  /*0c50*/  ISETP.NE.AND.EX P1, PT, R21, RZ, PT, P1 ;  /* 0x000000ff1500720c */ /* 0x000fe40003f25310 */
[----:B------:R-:W0:Y:S01]  /*0c60*/  LDC R13, c[0x0][0x600] ;  /* 0x00018000ff0d7b82 */ /* 0x000e220000000800 */
[-CC-:B-1----:R-:W-:Y:S02]  /*0c70*/  SHF.R.U64 R10, R4, R8.reuse, R3.reuse ;  /* 0x00000008040a7219 */ /* 0x182fe40000001203 */
[----:B------:R-:W-:-:S05]  /*0c80*/  SHF.R.U32.HI R3, RZ, R8, R3 ;  /* 0x00000008ff037219 */ /* 0x000fca0000011603 */
[----:B------:R-:W1:Y:S01]  /*0c90*/  LDC R15, c[0x0][0x648] ;  /* 0x00019200ff0f7b82 */ /* 0x000e620000000800 */
[-CC-:B--2---:R-:W-:Y:S02]  /*0ca0*/  SHF.R.U64 R19, R10, R14.reuse, R3.reuse ;  /* 0x0000000e0a137219 */ /* 0x184fe40000001203 */
[----:B------:R-:W-:-:S05]  /*0cb0*/  SHF.R.U32.HI R3, RZ, R14, R3 ;  /* 0x0000000eff037219 */ /* 0x000fca0000011603 */
[----:B------:R-:W2:Y:S01]  /*0cc0*/  LDC R17, c[0x0][0x638] ;  /* 0x00018e00ff117b82 */ /* 0x000ea20000000800 */
[-C--:B---3--:R-:W-:Y:S02]  /*0cd0*/  SHF.L.U32 R2, R5, R18.reuse, RZ ;  /* 0x0000001205027219 */ /* 0x088fe400000006ff */
[--C-:B------:R-:W-:Y:S02]  /*0ce0*/  SHF.R.U64 R12, R19, R18, R3.reuse ;  /* 0x00000012130c7219 */ /* 0x100fe40000001203 */
[----:B------:R-:W-:Y:S02]  /*0cf0*/  LOP3.LUT R8, RZ, R2, RZ, 0x33, !PT ;  /* 0x00000002ff087212 */ /* 0x000fe400078e33ff */
[----:B------:R-:W-:Y:S01]  /*0d00*/  SHF.R.U32.HI R3, RZ, R18, R3 ;  /* 0x00000012ff037219 */ /* 0x000fe20000011603 */
[----:B------:R-:W3:Y:S01]  /*0d10*/  LDC R16, c[0x0][0x610] ;  /* 0x00018400ff107b82 */ /* 0x000ee20000000800 */
[----:B------:R-:W-:Y:S01]  /*0d20*/  IMAD.MOV.U32 R2, RZ, RZ, R12 ;  /* 0x000000ffff027224 */ /* 0x000fe200078e000c */
[----:B------:R-:W-:Y:S06]  /*0d30*/  @!P1 BRA `(.L_x_10) ;  /* 0x0000000000289947 */ /* 0x000fec0003800000 */
[----:B------:R-:W4:Y:S02]  /*0d40*/  LDC R7, c[0x0][0x64c] ;  /* 0x00019300ff077b82 */ /* 0x000f240000000800 */
[----:B----4-:R-:W-:-:S05]  /*0d50*/  IADD3 R7, P1, R12, R7, RZ ;  /* 0x000000070c077210 */ /* 0x010fca0007f3e0ff */
        /* <DEDUP_REMOVED lines=8> */
.L_x_10:
[----:B-1----:R-:W-:Y:S01]  /*0de0*/  SHF.R.U64 R4, R2, R15, R3 ;  /* 0x0000000f02047219 */ /* 0x002fe20000001203 */
[----:B0-----:R-:W-:Y:S01]  /*0df0*/  VIADD R5, R13, 0xffffffff ;  /* 0xffffffff0d057836 */ /* 0x001fe20000000000 */
[----:B------:R-:W-:Y:S02]  /*0e00*/  SHF.L.U32 R2, R11, R18, RZ ;  /* 0x000000120b027219 */ /* 0x000fe400000006ff */
[----:B------:R-:W-:Y:S01]  /*0e10*/  LOP3.LUT R3, R19, R8, RZ, 0xc0, !PT ;  /* 0x0000000813037212 */ /* 0x000fe200078ec0ff */
[----:B------:R-:W-:Y:S01]  /*0e20*/  IMAD.MOV R6, RZ, RZ, -R4 ;  /* 0x000000ffff067224 */ /* 0x000fe200078e0a04 */
[----:B------:R-:W-:Y:S02]  /*0e30*/  SEL R0, R0, R23, !P4 ;  /* 0x0000001700007207 */ /* 0x000fe40006000000 */
[----:B------:R-:W-:Y:S01]  /*0e40*/  LOP3.LUT R5, R10, R5, RZ, 0xc0, !PT ;  /* 0x000000050a057212 */ /* 0x000fe200078ec0ff */
[----:B------:R-:W-:Y:S01]  /*0e50*/  IMAD R3, R2, R4, R3 ;  /* 0x0000000402037224 */ /* 0x000fe200078e0203 */
[----:B------:R-:W-:Y:S01]  /*0e60*/  R2UR UR12, R22 ;  /* 0x00000000160c72ca */ /* 0x000fe200000e0000 */
[----:B--2---:R-:W-:-:S02]  /*0e70*/  IMAD R2, R6, R17, R12 ;  /* 0x0000001106027224 */ /* 0x004fc400078e020c */
[----:B---3--:R-:W-:Y:S02]  /*0e80*/  IMAD R0, R3, R16, R0 ;  /* 0x0000001003007224 */ /* 0x008fe400078e0200 */
[----:B------:R-:W-:Y:S02]  /*0e90*/  IMAD R3, R2, R13, R5 ;  /* 0x0000000d02037224 */ /* 0x000fe400078e0205 */
[----:B------:R-:W-:-:S03]  /*0ea0*/  IMAD.MOV.U32 R4, RZ, RZ, 0x1 ;  /* 0x00000001ff047424 */ /* 0x000fc600078e00ff */
[----:B------:R-:W-:Y:S02]  /*0eb0*/  SEL R2, R3, R0, !P4 ;  /* 0x0000000003027207 */ /* 0x000fe40006000000 */
[----:B------:R-:W-:-:S03]  /*0ec0*/  SEL R0, R0, R3, !P4 ;  /* 0x0000000300007207 */ /* 0x000fc60006000000 */
[----:B------:R0:W-:Y:S04]  /*0ed0*/  STL [R1+0x7c], R2 ;  /* 0x00007c0201007387 */ /* 0x0001e80000100800 */
[----:B------:R0:W-:Y:S02]  /*0ee0*/  STL [R1+0x80], R0 ;  /* 0x0000800001007387 */ /* 0x0001e40000100800 */
.L_x_8:
[----:B------:R-:W-:-:S08]  /*0ef0*/  NOP ;  /* 0x0000000000007918 */ /* 0x000fd00000000000 */
[----:B------:R-:W2:Y:S02]  /*0f00*/  USETMAXREG.TRY_ALLOC.CTAPOOL UP0, 0xe8 ;  /* 0x000000e8000079c8 */ /* 0x000ea40008000600 */
[----:B--2---:R-:W-:-:S13]  /*0f10*/  PLOP3.LUT P1, PT, PT, PT, UP0, 0x80, 0x0 ;  /* 0x000000000000781c */ /* 0x004fda0003f2f008 */
[----:B------:R-:W-:Y:S05]  /*0f20*/  @!P1 BRA `(.L_x_8) ;  /* 0xfffffffc00f09947 */ /* 0x000fea000383ffff */
[----:B------:R-:W-:Y:S01]  /*0f30*/  ULDC.64 UR4, c[0x0][0x598] ;  /* 0x0001660000047ab9 */ /* 0x000fe20000000a00 */
[----:B------:R-:W-:Y:S01]  /*0f40*/  ULDC.64 UR14, c[0x0][0x208] ;  /* 0x00008200000e7ab9 */ /* 0x000fe20000000a00 */
[----:B------:R-:W-:-:S04]  /*0f50*/  ISETP.NE.U32.AND P1, PT, RZ, UR4, PT ;  /* 0x00000004ff007c0c */ /* 0x000fc8000bf25070 */
[----:B------:R-:W-:-:S13]  /*0f60*/  ISETP.NE.AND.EX P1, PT, RZ, UR5, PT, P1 ;  /* 0x00000005ff007c0c */ /* 0x000fda000bf25310 */
[----:B------:R-:W-:Y:S05]  /*0f70*/  @!P1 BRA `(.L_x_11) ;  /* 0x0000000000209947 */ /* 0x000fea0003800000 */
[----:B0-----:R-:W0:Y:S02]  /*0f80*/  LDC.64 R2, c[0x0][0x598] ;  /* 0x00016600ff027b82 */ /* 0x001e240000000a00 */
[----:B0-----:R-:W2:Y:S02]  /*0f90*/  LDG.E.64 R2, desc[UR14][R2.64] ;  /* 0x0000000e02027981 */ /* 0x001ea4000c1e1b00 */
[----:B--2---:R-:W-:-:S04]  /*0fa0*/  ISETP.NE.U32.AND P1, PT, R2, RZ, PT ;  /* 0x000000ff0200720c */ /* 0x004fc80003f25070 */
[----:B------:R-:W-:-:S13]  /*0fb0*/  ISETP.NE.AND.EX P1, PT, R3, RZ, PT, P1 ;  /* 0x000000ff0300720c */ /* 0x000fda0003f25310 */
[----:B------:R-:W-:Y:S05]  /*0fc0*/  @!P1 BRA `(.L_x_11) ;  /* 0x00000000000c9947 */ /* 0x000fea0003800000 */
[----:B------:R-:W2:Y:S02]  /*0fd0*/  LD.E R2, desc[UR14][R2.64] ;  /* 0x0000000e02027980 */ /* 0x000ea4000c101900 */
[----:B--2---:R-:W-:Y:S01]  /*0fe0*/  R2UR UR20, R2 ;  /* 0x00000000021472ca */ /* 0x004fe200000e0000 */
[----:B------:R-:W-:-:S14]  /*0ff0*/  BRA `(.L_x_12) ;  /* 0x0000000000247947 */ /* 0x000fdc0003800000 */
.L_x_11:
[----:B------:R-:W-:Y:S02]  /*1000*/  ULDC.64 UR4, c[0x0][0x588] ;  /* 0x0001620000047ab9 */ /* 0x000fe40000000a00 */
[----:B------:R-:W-:-:S04]  /*1010*/  ISETP.NE.U32.AND P1, PT, RZ, UR4, PT ;  /* 0x00000004ff007c0c */ /* 0x000fc8000bf25070 */
[----:B------:R-:W-:-:S13]  /*1020*/  ISETP.NE.AND.EX P1, PT, RZ, UR5, PT, P1 ;  /* 0x00000005ff007c0c */ /* 0x000fda000bf25310 */
[----:B------:R-:W-:Y:S05]  /*1030*/  @!P1 BRA `(.L_x_13) ;  /* 0x0000000000109947 */ /* 0x000fea0003800000 */
[----:B0-----:R-:W0:Y:S02]  /*1040*/  LDC.64 R2, c[0x0][0x588] ;  /* 0x00016200ff027b82 */ /* 0x001e240000000a00 */
[----:B0-----:R-:W2:Y:S02]  /*1050*/  LDG.E R2, desc[UR14][R2.64] ;  /* 0x0000000e02027981 */ /* 0x001ea4000c1e1900 */
[----:B--2---:R-:W-:Y:S01]  /*1060*/  R2UR UR20, R2 ;  /* 0x00000000021472ca */ /* 0x004fe200000e0000 */
[----:B------:R-:W-:-:S14]  /*1070*/  BRA `(.L_x_12) ;  /* 0x0000000000047947 */ /* 0x000fdc0003800000 */
.L_x_13:
[----:B------:R-:W-:-:S05]  /*1080*/  ULDC UR20, c[0x0][0x580] ;  /* 0x0001600000147ab9 */ /* 0x000fca0000000800 */
.L_x_12:
[----:B------:R-:W-:Y:S02]  /*1090*/  ULDC.64 UR4, c[0x0][0x5a0] ;  /* 0x0001680000047ab9 */ /* 0x000fe40000000a00 */
        /* <DEDUP_REMOVED lines=11> */
.L_x_14:
        /* <DEDUP_REMOVED lines=8> */
.L_x_16:
[----:B------:R-:W-:-:S05]  /*11d0*/  ULDC UR21, c[0x0][0x584] ;  /* 0x0001610000157ab9 */ /* 0x000fca0000000800 */
.L_x_15:
[----:B------:R-:W-:-:S13]  /*11e0*/  LOP3.LUT P1, RZ, R4, 0xff, RZ, 0xc0, !PT ;  /* 0x000000ff04ff7812 */ /* 0x000fda000782c0ff */
[----:B------:R-:W-:Y:S05]  /*11f0*/  @!P1 EXIT ;  /* 0x000000000000994d */ /* 0x000fea0003800000 */
[----:B------:R-:W-:Y:S01]  /*1200*/  ULDC UR4, c[0x0][0x28c] ;  /* 0x0000a30000047ab9 */ /* 0x000fe20000000800 */
[----:B------:R-:W-:Y:S02]  /*1210*/  ULOP3.LUT UR22, UR13, 0x1, URZ, 0xfc, !UPT ;  /* 0x000000010d167892 */ /* 0x000fe4000f8efc3f */
[----:B------:R-:W-:-:S04]  /*1220*/  UIADD3 UR4, UR4, 0x7f, URZ ;  /* 0x0000007f04047890 */ /* 0x000fc8000fffe03f */
[----:B------:R-:W-:-:S04]  /*1230*/  USHF.R.S32.HI UR5, URZ, 0x1f, UR4 ;  /* 0x0000001f3f057899 */ /* 0x000fc80008011404 */
[----:B------:R-:W-:-:S03]  /*1240*/  ULEA.HI UR5, UR5, UR4, URZ, 0x7 ;  /* 0x0000000405057291 */ /* 0x000fc6000f8f383f */
[----:B------:R-:W-:Y:S01]  /*1250*/  UMOV UR4, URZ ;  /* 0x0000003f00047c82 */ /* 0x000fe20008000000 */
[----:B------:R-:W-:-:S03]  /*1260*/  USHF.R.S32.HI UR9, URZ, 0x7, UR5 ;  /* 0x000000073f097899 */ /* 0x000fc60008011405 */
[----:B------:R-:W-:-:S09]  /*1270*/  UMOV UR5, URZ ;  /* 0x0000003f00057c82 */ /* 0x000fd20008000000 */
.L_x_299:
[----:B0-----:R-:W0:Y:S01]  /*1280*/  S2R R0, SR_TID.X ;  /* 0x0000000000007919 */ /* 0x001e220000002100 */
[----:B------:R-:W2:Y:S01]  /*1290*/  S2UR UR18, SR_CgaCtaId ;  /* 0x00000000001279c3 */ /* 0x000ea20000008800 */
[----:B------:R-:W-:Y:S01]  /*12a0*/  UMOV UR17, 0x400 ;  /* 0x0000040000117882 */ /* 0x000fe20000000000 */
[----:B------:R-:W-:Y:S01]  /*12b0*/  UMOV UR6, URZ ;  /* 0x0000003f00067c82 */ /* 0x000fe20008000000 */
[----:B------:R-:W-:Y:S01]  /*12c0*/  STL [R1+0x6c], RZ ;  /* 0x00006cff01007387 */ /* 0x000fe20000100800 */
[----:B------:R-:W-:Y:S01]  /*12d0*/  UMOV UR7, URZ ;  /* 0x0000003f00077c82 */ /* 0x000fe20008000000 */
[----:B------:R-:W-:Y:S01]  /*12e0*/  UMOV UR8, URZ ;  /* 0x0000003f00087c82 */ /* 0x000fe20008000000 */
[----:B------:R-:W-:Y:S01]  /*12f0*/  UMOV UR23, UR5 ;  /* 0x0000000500177c82 */ /* 0x000fe20008000000 */
[----:B------:R-:W-:Y:S01]  /*1300*/  STL [R1+0x68], RZ ;  /* 0x000068ff01007387 */ /* 0x000fe20000100800 */
[----:B-1-3--:R-:W3:Y:S01]  /*1310*/  LDC R2, c[0x0][0x28c] ;  /* 0x0000a300ff027b82 */ /* 0x00aee20000000800 */
[----:B------:R-:W-:Y:S01]  /*1320*/  UMOV UR24, UR4 ;  /* 0x0000000400187c82 */ /* 0x000fe20008000000 */
[----:B------:R-:W-:Y:S01]  /*1330*/  CS2R R4, SRZ ;  /* 0x0000000000047805 */ /* 0x000fe2000001ff00 */
[----:B------:R-:W-:Y:S01]  /*1340*/  STL [R1+0x64], RZ ;  /* 0x000064ff01007387 */ /* 0x000fe20000100800 */
[----:B------:R-:W-:-:S02]  /*1350*/  CS2R R6, SRZ ;  /* 0x0000000000067805 */ /* 0x000fc4000001ff00 */
[----:B------:R-:W-:Y:S02]  /*1360*/  CS2R R8, SRZ ;  /* 0x0000000000087805 */ /* 0x000fe4000001ff00 */
[----:B------:R-:W-:Y:S01]  /*1370*/  CS2R R10, SRZ ;  /* 0x00000000000a7805 */ /* 0x000fe2000001ff00 */
[----:B------:R-:W-:Y:S01]  /*1380*/  STL [R1+0x60], RZ ;  /* 0x000060ff01007387 */ /* 0x000fe20000100800 */
[----:B------:R-:W-:Y:S02]  /*1390*/  CS2R R12, SRZ ;  /* 0x00000000000c7805 */ /* 0x000fe4000001ff00 */
[----:B------:R-:W-:Y:S02]  /*13a0*/  CS2R R14, SRZ ;  /* 0x00000000000e7805 */ /* 0x000fe4000001ff00 */
[----:B------:R-:W-:Y:S01]  /*13b0*/  CS2R R16, SRZ ;  /* 0x0000000000107805 */ /* 0x000fe2000001ff00 */
[----:B------:R-:W-:Y:S01]  /*13c0*/  STL [R1+0x5c], RZ ;  /* 0x00005cff01007387 */ /* 0x000fe20000100800 */
[----:B-1----:R-:W-:-:S02]  /*13d0*/  CS2R R18, SRZ ;  /* 0x0000000000127805 */ /* 0x002fc4000001ff00 */
[----:B------:R-:W-:Y:S02]  /*13e0*/  CS2R R20, SRZ ;  /* 0x0000000000147805 */ /* 0x000fe4000001ff00 */
[----:B------:R-:W-:Y:S01]  /*13f0*/  CS2R R22, SRZ ;  /* 0x0000000000167805 */ /* 0x000fe2000001ff00 */
[----:B------:R-:W-:Y:S01]  /*1400*/  STL [R1+0x58], RZ ;  /* 0x000058ff01007387 */ /* 0x000fe20000100800 */
[----:B------:R-:W-:Y:S02]  /*1410*/  CS2R R152, SRZ ;  /* 0x0000000000987805 */ /* 0x000fe4000001ff00 */
[----:B------:R-:W-:Y:S02]  /*1420*/  CS2R R154, SRZ ;  /* 0x00000000009a7805 */ /* 0x000fe4000001ff00 */
[----:B------:R-:W-:Y:S01]  /*1430*/  CS2R R156, SRZ ;  /* 0x00000000009c7805 */ /* 0x000fe2000001ff00 */
[----:B------:R-:W-:Y:S01]  /*1440*/  STL [R1+0x54], RZ ;  /* 0x000054ff01007387 */ /* 0x000fe20000100800 */
[----:B------:R-:W-:-:S02]  /*1450*/  CS2R R158, SRZ ;  /* 0x00000000009e7805 */ /* 0x000fc4000001ff00 */
[----:B------:R-:W-:Y:S02]  /*1460*/  CS2R R160, SRZ ;  /* 0x0000000000a07805 */ /* 0x000fe4000001ff00 */
[----:B------:R-:W-:Y:S02]  /*1470*/  CS2R R162, SRZ ;  /* 0x0000000000a27805 */ /* 0x000fe4000001ff00 */
[----:B0-----:R-:W-:Y:S01]  /*1480*/  LOP3.LUT R0, R0, 0x80, RZ, 0xc0, !PT ;  /* 0x0000008000007812 */ /* 0x001fe200078ec0ff */
[----:B------:R-:W-:Y:S01]  /*1490*/  STL [R1+0x50], RZ ;  /* 0x000050ff01007387 */ /* 0x000fe20000100800 */
[----:B---3--:R-:W-:Y:S02]  /*14a0*/  ISETP.GE.AND P1, PT, R2, 0x1, PT ;  /* 0x000000010200780c */ /* 0x008fe40003f26270 */
[----:B------:R-:W-:Y:S02]  /*14b0*/  CS2R R2, SRZ ;  /* 0x0000000000027805 */ /* 0x000fe4000001ff00 */
[----:B------:R-:W-:Y:S01]  /*14c0*/  SHF.R.U32.HI R0, RZ, 0x7, R0 ;  /* 0x00000007ff007819 */ /* 0x000fe20000011600 */
        /* <DEDUP_REMOVED lines=8> */
[----:B------:R-:W0:Y:S01]  /*1550*/  SHFL.IDX PT, R0, R0, RZ, 0x1f ;  /* 0x00001fff00007589 */ /* 0x000e2200000e0000 */
[----:B------:R-:W-:-:S02]  /*1560*/  CS2R R176, SRZ ;  /* 0x0000000000b07805 */ /* 0x000fc4000001ff00 */
[----:B------:R-:W-:Y:S02]  /*1570*/  CS2R R178, SRZ ;  /* 0x0000000000b27805 */ /* 0x000fe4000001ff00 */
[----:B------:R-:W-:Y:S01]  /*1580*/  CS2R R180, SRZ ;  /* 0x0000000000b47805 */ /* 0x000fe2000001ff00 */
[----:B------:R1:W-:Y:S01]  /*1590*/  STL [R1+0x44], RZ ;  /* 0x000044ff01007387 */ /* 0x0003e20000100800 */
[----:B------:R-:W-:Y:S02]  /*15a0*/  CS2R R182, SRZ ;  /* 0x0000000000b67805 */ /* 0x000fe4000001ff00 */
[----:B------:R-:W-:Y:S02]  /*15b0*/  CS2R R184, SRZ ;  /* 0x0000000000b87805 */ /* 0x000fe4000001ff00 */
[----:B------:R-:W-:Y:S01]  /*15c0*/  CS2R R186, SRZ ;  /* 0x0000000000ba7805 */ /* 0x000fe2000001ff00 */
[----:B------:R1:W-:Y:S01]  /*15d0*/  STL [R1+0x40], RZ ;  /* 0x000040ff01007387 */ /* 0x0003e20000100800 */
        /* <DEDUP_REMOVED lines=14> */
[----:B------:R-:W-:Y:S02]  /*16c0*/  CS2R R210, SRZ ;  /* 0x0000000000d27805 */ /* 0x000fe4000001ff00 */
[----:B0-----:R-:W-:Y:S01]  /*16d0*/  R2UR UR10, R0 ;  /* 0x00000000000a72ca */ /* 0x001fe200000e0000 */
[----:B------:R1:W-:Y:S01]  /*16e0*/  STL [R1+0x30], RZ ;  /* 0x000030ff01007387 */ /* 0x0003e20000100800 */
[----:B------:R-:W-:Y:S01]  /*16f0*/  IMAD.MOV.U32 R0, RZ, RZ, RZ ;  /* 0x000000ffff007224 */ /* 0x000fe200078e00ff */
[----:B------:R-:W-:-:S02]  /*1700*/  CS2R R212, SRZ ;  /* 0x0000000000d47805 */ /* 0x000fc4000001ff00 */
[----:B------:R-:W-:Y:S01]  /*1710*/  CS2R R214, SRZ ;  /* 0x0000000000d67805 */ /* 0x000fe2000001ff00 */
[----:B------:R1:W-:Y:S01]  /*1720*/  STL [R1+0x2c], RZ ;  /* 0x00002cff01007387 */ /* 0x0003e20000100800 */
[----:B------:R-:W-:Y:S02]  /*1730*/  CS2R R216, SRZ ;  /* 0x0000000000d87805 */ /* 0x000fe4000001ff00 */
[----:B------:R-:W-:Y:S02]  /*1740*/  CS2R R218, SRZ ;  /* 0x0000000000da7805 */ /* 0x000fe4000001ff00 */
[----:B------:R-:W-:Y:S01]  /*1750*/  CS2R R220, SRZ ;  /* 0x0000000000dc7805 */ /* 0x000fe2000001ff00 */
[----:B------:R1:W-:Y:S01]  /*1760*/  STL [R1+0x28], RZ ;  /* 0x000028ff01007387 */ /* 0x0003e20000100800 */
[----:B------:R-:W-:Y:S02]  /*1770*/  CS2R R222, SRZ ;  /* 0x0000000000de7805 */ /* 0x000fe4000001ff00 */
[----:B------:R-:W-:-:S02]  /*1780*/  CS2R R224, SRZ ;  /* 0x0000000000e07805 */ /* 0x000fc4000001ff00 */
[----:B------:R-:W-:Y:S01]  /*1790*/  CS2R R226, SRZ ;  /* 0x0000000000e27805 */ /* 0x000fe2000001ff00 */
[----:B------:R1:W-:Y:S01]  /*17a0*/  STL [R1+0x24], RZ ;  /* 0x000024ff01007387 */ /* 0x0003e20000100800 */
[----:B------:R-:W-:Y:S01]  /*17b0*/  ULEA.HI UR11, UR10, UR10, URZ, 0x1 ;  /* 0x0000000a0a0b7291 */ /* 0x000fe2000f8f083f */
[----:B------:R-:W-:Y:S01]  /*17c0*/  IMAD.MOV.U32 R228, RZ, RZ, RZ ;  /* 0x000000ffffe47224 */ /* 0x000fe200078e00ff */
[----:B------:R-:W-:Y:S01]  /*17d0*/  CS2R R88, SRZ ;  /* 0x0000000000587805 */ /* 0x000fe2000001ff00 */
[----:B------:R1:W-:Y:S01]  /*17e0*/  STL [R1+0x20], RZ ;  /* 0x000020ff01007387 */ /* 0x0003e20000100800 */
[----:B------:R-:W-:Y:S01]  /*17f0*/  ULOP3.LUT UR16, UR11, 0x7fffe, URZ, 0xc0, !UPT ;  /* 0x0007fffe0b107892 */ /* 0x000fe2000f8ec03f */
[----:B------:R-:W-:Y:S01]  /*1800*/  CS2R R90, SRZ ;  /* 0x00000000005a7805 */ /* 0x000fe2000001ff00 */
[----:B--2---:R-:W-:Y:S01]  /*1810*/  ULEA UR11, UR18, UR17, 0x18 ;  /* 0x00000011120b7291 */ /* 0x004fe2000f8ec03f */
[----:B------:R1:W-:Y:S01]  /*1820*/  STL [R1+0x1c], RZ ;  /* 0x00001cff01007387 */ /* 0x0003e20000100800 */
[----:B------:R-:W-:Y:S01]  /*1830*/  UIADD3 UR16, UR10, -UR16, URZ ;  /* 0x800000100a107290 */ /* 0x000fe2000fffe03f */
[----:B------:R-:W-:-:S02]  /*1840*/  CS2R R92, SRZ ;  /* 0x00000000005c7805 */ /* 0x000fc4000001ff00 */
[----:B------:R-:W-:Y:S01]  /*1850*/  CS2R R94, SRZ ;  /* 0x00000000005e7805 */ /* 0x000fe2000001ff00 */
[----:B------:R1:W-:Y:S01]  /*1860*/  STL [R1+0x18], RZ ;  /* 0x000018ff01007387 */ /* 0x0003e20000100800 */
[----:B------:R-:W-:Y:S01]  /*1870*/  ULEA UR16, UR16, UR11, 0xd ;  /* 0x0000000b10107291 */ /* 0x000fe2000f8e683f */
[----:B------:R-:W-:Y:S02]  /*1880*/  CS2R R96, SRZ ;  /* 0x0000000000607805 */ /* 0x000fe4000001ff00 */
[----:B------:R-:W-:Y:S01]  /*1890*/  CS2R R98, SRZ ;  /* 0x0000000000627805 */ /* 0x000fe2000001ff00 */
[----:B------:R1:W-:Y:S01]  /*18a0*/  STL [R1+0x14], RZ ;  /* 0x000014ff01007387 */ /* 0x0003e20000100800 */
[----:B------:R-:W-:Y:S01]  /*18b0*/  UIADD3 UR16, UR16, 0x100, URZ ;  /* 0x0000010010107890 */ /* 0x000fe2000fffe03f */
[----:B------:R-:W-:Y:S02]  /*18c0*/  CS2R R100, SRZ ;  /* 0x0000000000647805 */ /* 0x000fe4000001ff00 */
[----:B------:R-:W-:Y:S01]  /*18d0*/  CS2R R102, SRZ ;  /* 0x0000000000667805 */ /* 0x000fe2000001ff00 */
[----:B------:R1:W-:Y:S01]  /*18e0*/  STL [R1+0x10], RZ ;  /* 0x000010ff01007387 */ /* 0x0003e20000100800 */
[----:B------:R-:W-:Y:S01]  /*18f0*/  USHF.R.U32.HI UR10, URZ, 0x4, UR16 ;  /* 0x000000043f0a7899 */ /* 0x000fe20008011610 */
[----:B------:R-:W-:-:S02]  /*1900*/  CS2R R104, SRZ ;  /* 0x0000000000687805 */ /* 0x000fc4000001ff00 */
[----:B------:R-:W-:Y:S01]  /*1910*/  CS2R R106, SRZ ;  /* 0x00000000006a7805 */ /* 0x000fe2000001ff00 */
[----:B------:R1:W-:Y:S01]  /*1920*/  STL [R1+0xc], RZ ;  /* 0x00000cff01007387 */ /* 0x0003e20000100800 */
[----:B------:R-:W-:Y:S01]  /*1930*/  ULOP3.LUT UR10, UR10, 0x3fff, URZ, 0xc0, !UPT ;  /* 0x00003fff0a0a7892 */ /* 0x000fe2000f8ec03f */
        /* <DEDUP_REMOVED lines=10> */
[----:B------:R1:W-:Y:S01]  /*19e0*/  STL [R1], RZ ;  /* 0x000000ff01007387 */ /* 0x0003e20000100800 */
[----:B------:R-:W-:Y:S02]  /*19f0*/  CS2R R124, SRZ ;  /* 0x00000000007c7805 */ /* 0x000fe4000001ff00 */
[----:B------:R-:W-:Y:S02]  /*1a00*/  CS2R R126, SRZ ;  /* 0x00000000007e7805 */ /* 0x000fe4000001ff00 */
[----:B------:R-:W-:Y:S02]  /*1a10*/  CS2R R128, SRZ ;  /* 0x0000000000807805 */ /* 0x000fe4000001ff00 */
[----:B------:R-:W-:-:S02]  /*1a20*/  CS2R R130, SRZ ;  /* 0x0000000000827805 */ /* 0x000fc4000001ff00 */
[----:B------:R-:W-:Y:S02]  /*1a30*/  CS2R R132, SRZ ;  /* 0x0000000000847805 */ /* 0x000fe4000001ff00 */
[----:B------:R-:W-:Y:S02]  /*1a40*/  CS2R R134, SRZ ;  /* 0x0000000000867805 */ /* 0x000fe4000001ff00 */
        /* <DEDUP_REMOVED lines=11> */
[----:B----4-:R-:W-:Y:S02]  /*1b00*/  CS2R R30, SRZ ;  /* 0x00000000001e7805 */ /* 0x010fe4000001ff00 */
        /* <DEDUP_REMOVED lines=27> */
[----:B------:R-:W-:Y:S01]  /*1cc0*/  CS2R R86, SRZ ;  /* 0x0000000000567805 */ /* 0x000fe2000001ff00 */
[----:B-1----:R-:W-:Y:S06]  /*1cd0*/  @!P1 BRA `(.L_x_17) ;  /* 0x0000001000c09947 */ /* 0x002fec0003800000 */
[----:B------:R-:W-:-:S06]  /*1ce0*/  UISETP.NE.AND UP0, UPT, UR22, 0x3, UPT ;  /* 0x000000031600788c */ /* 0x000fcc000bf05270 */
[----:B------:R-:W-:-:S13]  /*1cf0*/  PLOP3.LUT P2, PT, PT, PT, UP0, 0x80, 0x0 ;  /* 0x000000000000781c */ /* 0x000fda0003f4f008 */
[----:B------:R-:W-:Y:S05]  /*1d00*/  @!P2 BRA `(.L_x_18) ;  /* 0x000000000004a947 */ /* 0x000fea0003800000 */
[----:B------:R-:W-:Y:S01]  /*1d10*/  BPT.TRAP 0x1 ;  /* 0x000000040000795c */ /* 0x000fe20000300000 */
.L_x_18:
[----:B------:R-:W-:Y:S01]  /*1d20*/  ULEA UR6, UR5, UR11, 0x3 ;  /* 0x0000000b05067291 */ /* 0x000fe2000f8e183f */
[----:B------:R-:W-:-:S05]  /*1d30*/  IMAD.U32 R0, RZ, RZ, UR4 ;  /* 0x00000004ff007e24 */ /* 0x000fca000f8e00ff */
[----:B------:R-:W-:-:S04]  /*1d40*/  SHF.L.U32 R0, R0, 0x1f, RZ ;  /* 0x0000001f00007819 */ /* 0x000fc800000006ff */
[----:B------:R0:W1:Y:S01]  /*1d50*/  SYNCS.PHASECHK.TRANS64.TRYWAIT P1, [UR6], R0 ;  /* 0x00000000ff0075a7 */ /* 0x0000620008020146 */
[----:B------:R-:W-:Y:S05]  /*1d60*/  @!P2 BRA `(.L_x_19) ;  /* 0x000000000004a947 */ /* 0x000fea0003800000 */
[----:B------:R-:W-:Y:S01]  /*1d70*/  BPT.TRAP 0x1 ;  /* 0x000000040000795c */ /* 0x000fe20000300000 */
.L_x_19:
[----:B-1----:R-:W-:Y:S05]  /*1d80*/  @P1 BRA `(.L_x_20) ;  /* 0x0000000000081947 */ /* 0x002fea0003800000 */
[----:B------:R-:W1:Y:S02]  /*1d90*/  SYNCS.PHASECHK.TRANS64.TRYWAIT P1, [UR6], R0 ;  /* 0x00000000ff0075a7 */ /* 0x000e640008020146 */
[----:B-1----:R-:W-:Y:S05]  /*1da0*/  @!P1 BRA `(.L_x_21) ;  /* 0x000000e800209947 */ /* 0x002fea0003800000 */
.L_x_20:
[----:B------:R-:W-:Y:S01]  /*1db0*/  UIADD3 UR6, UR11, 0x28100, URZ ;  /* 0x000281000b067890 */ /* 0x000fe2000fffe03f */
[----:B------:R-:W-:Y:S01]  /*1dc0*/  WARPGROUP.ARRIVE ;  /* 0x00000000000079c5 */ /* 0x000fe20000000000 */
[----:B------:R-:W-:Y:S01]  /*1dd0*/  ULOP3.LUT UR7, UR10, 0x10000, URZ, 0xfc, !UPT ;  /* 0x000100000a077892 */ /* 0x000fe2000f8efc3f */
[----:B------:R2:W-:Y:S01]  /*1de0*/  STL [R1+0x6c], RZ ;  /* 0x00006cff01007387 */ /* 0x0005e20000100800 */
[----:B------:R-:W-:Y:S01]  /*1df0*/  USHF.R.U32.HI UR6, URZ, 0x4, UR6 ;  /* 0x000000043f067899 */ /* 0x000fe20008011606 */
[----:B01----:R-:W-:Y:S01]  /*1e00*/  IMAD.MOV.U32 R0, RZ, RZ, RZ ;  /* 0x000000ffff007224 */ /* 0x003fe200078e00ff */
[----:B------:R-:W-:Y:S01]  /*1e10*/  ULEA UR7, UR5, UR7, 0xb ;  /* 0x0000000705077291 */ /* 0x000fe2000f8e583f */
[----:B------:R2:W-:Y:S01]  /*1e20*/  STL [R1+0x68], RZ ;  /* 0x000068ff01007387 */ /* 0x0005e20000100800 */
[----:B------:R-:W-:Y:S01]  /*1e30*/  ULOP3.LUT UR6, UR6, 0x3fff, URZ, 0xc0, !UPT ;  /* 0x00003fff06067892 */ /* 0x000fe2000f8ec03f */
[----:B------:R-:W-:Y:S01]  /*1e40*/  CS2R R2, SRZ ;  /* 0x0000000000027805 */ /* 0x000fe2000001ff00 */
[----:B------:R-:W-:Y:S01]  /*1e50*/  UMOV UR17, 0x40000040 ;  /* 0x4000004000117882 */ /* 0x000fe20000000000 */
[----:B------:R-:W-:Y:S01]  /*1e60*/  UMOV UR19, 0x40000040 ;  /* 0x4000004000137882 */ /* 0x000fe20000000000 */
[----:B------:R-:W-:Y:S01]  /*1e70*/  ULOP3.LUT UR6, UR6, 0x10000, URZ, 0xfc, !UPT ;  /* 0x0001000006067892 */ /* 0x000fe2000f8efc3f */
[----:B------:R2:W-:Y:S01]  /*1e80*/  STL [R1+0x64], RZ ;  /* 0x000064ff01007387 */ /* 0x0005e20000100800 */
[----:B------:R-:W-:Y:S01]  /*1e90*/  UMOV UR16, UR7 ;  /* 0x0000000700107c82 */ /* 0x000fe20008000000 */
[----:B------:R-:W-:Y:S01]  /*1ea0*/  CS2R R4, SRZ ;  /* 0x0000000000047805 */ /* 0x000fe2000001ff00 */
[----:B------:R-:W-:Y:S01]  /*1eb0*/  ULEA UR8, UR5, UR6, 0xa ;  /* 0x0000000605087291 */ /* 0x000fe2000f8e503f */
[----:B------:R2:W-:Y:S01]  /*1ec0*/  STL [R1+0x60], RZ ;  /* 0x000060ff01007387 */ /* 0x0005e20000100800 */
[----:B------:R-:W-:Y:S01]  /*1ed0*/  CS2R R6, SRZ ;  /* 0x0000000000067805 */ /* 0x000fe2000001ff00 */
[----:B------:R-:W-:Y:S01]  /*1ee0*/  UMOV UR6, 0x4 ;  /* 0x0000000400067882 */ /* 0x000fe20000000000 */
[----:B------:R-:W-:Y:S01]  /*1ef0*/  CS2R R8, SRZ ;  /* 0x0000000000087805 */ /* 0x000fe2000001ff00 */
[----:B------:R2:W-:Y:S01]  /*1f00*/  STL [R1+0x5c], RZ ;  /* 0x00005cff01007387 */ /* 0x0005e20000100800 */
[----:B------:R-:W-:Y:S01]  /*1f10*/  CS2R R10, SRZ ;  /* 0x00000000000a7805 */ /* 0x000fe2000001ff00 */
[----:B------:R-:W-:Y:S01]  /*1f20*/  UMOV UR18, UR8 ;  /* 0x0000000800127c82 */ /* 0x000fe20008000000 */
[----:B------:R-:W-:Y:S01]  /*1f30*/  CS2R R12, SRZ ;  /* 0x00000000000c7805 */ /* 0x000fe2000001ff00 */
[----:B------:R-:W-:Y:S01]  /*1f40*/  QGMMA.64x128x32.F32.E5M2.E5M2 R88, gdesc[UR16], RZ, !UPT ;  /* 0x01e00000105879f3 */ /* 0x000fe2000c7038ff */
[----:B------:R-:W-:Y:S01]  /*1f50*/  UIADD3 UR16, UR7, 0x400, URZ ;  /* 0x0000040007107890 */ /* 0x000fe2000fffe03f */
[----:B------:R2:W-:Y:S01]  /*1f60*/  STL [R1+0x58], RZ ;  /* 0x000058ff01007387 */ /* 0x0005e20000100800 */
[----:B------:R-:W-:Y:S01]  /*1f70*/  UMOV UR17, 0x40000040 ;  /* 0x4000004000117882 */ /* 0x000fe20000000000 */
[----:B------:R-:W-:-:S02]  /*1f80*/  CS2R R14, SRZ ;  /* 0x00000000000e7805 */ /* 0x000fc4000001ff00 */
[----:B------:R-:W-:Y:S01]  /*1f90*/  CS2R R16, SRZ ;  /* 0x0000000000107805 */ /* 0x000fe2000001ff00 */
[----:B------:R2:W-:Y:S01]  /*1fa0*/  STL [R1+0x54], RZ ;  /* 0x000054ff01007387 */ /* 0x0005e20000100800 */
[----:B------:R-:W-:Y:S02]  /*1fb0*/  CS2R R18, SRZ ;  /* 0x0000000000127805 */ /* 0x000fe4000001ff00 */
[----:B------:R-:W-:Y:S02]  /*1fc0*/  CS2R R20, SRZ ;  /* 0x0000000000147805 */ /* 0x000fe4000001ff00 */
[----:B------:R-:W-:Y:S01]  /*1fd0*/  CS2R R22, SRZ ;  /* 0x0000000000167805 */ /* 0x000fe2000001ff00 */
[----:B------:R2:W-:Y:S01]  /*1fe0*/  STL [R1+0x50], RZ ;  /* 0x000050ff01007387 */ /* 0x0005e20000100800 */
[----:B------:R-:W-:Y:S01]  /*1ff0*/  CS2R R152, SRZ ;  /* 0x0000000000987805 */ /* 0x000fe2000001ff00 */
[----:B------:R-:W-:Y:S01]  /*2000*/  QGMMA.64x128x32.F32.E5M2.E5M2 R24, gdesc[UR16], RZ, !UPT ;  /* 0x01e00000101879f3 */ /* 0x000fe2000c7038ff */
[----:B------:R-:W-:Y:S01]  /*2010*/  UIADD3 UR16, UR7, 0x2, URZ ;  /* 0x0000000207107890 */ /* 0x000fe2000fffe03f */
[----:B------:R2:W-:Y:S01]  /*2020*/  STL [R1+0x4c], RZ ;  /* 0x00004cff01007387 */ /* 0x0005e20000100800 */
[----:B------:R-:W-:Y:S01]  /*2030*/  UIADD3 UR18, UR8, 0x2, URZ ;  /* 0x0000000208127890 */ /* 0x000fe2000fffe03f */
[----:B------:R-:W-:Y:S01]  /*2040*/  CS2R R154, SRZ ;  /* 0x00000000009a7805 */ /* 0x000fe2000001ff00 */
[----:B------:R-:W-:Y:S01]  /*2050*/  UMOV UR17, 0x40000040 ;  /* 0x4000004000117882 */ /* 0x000fe20000000000 */
[----:B------:R-:W-:Y:S01]  /*2060*/  UMOV UR19, 0x40000040 ;  /* 0x4000004000137882 */ /* 0x000fe20000000000 */
        /* <DEDUP_REMOVED lines=49> */
[----:B------:R-:W-:-:S03]  /*2380*/  IMAD.MOV.U32 R228, RZ, RZ, RZ ;  /* 0x000000ffffe47224 */ /* 0x000fc600078e00ff */
[----:B------:R2:W-:Y:S04]  /*2390*/  STL [R1+0x14], RZ ;  /* 0x000014ff01007387 */ /* 0x0005e80000100800 */
[----:B------:R2:W-:Y:S04]  /*23a0*/  STL [R1+0x10], RZ ;  /* 0x000010ff01007387 */ /* 0x0005e80000100800 */
[----:B------:R2:W-:Y:S04]  /*23b0*/  STL [R1+0xc], RZ ;  /* 0x00000cff01007387 */ /* 0x0005e80000100800 */
[----:B------:R2:W-:Y:S04]  /*23c0*/  STL [R1+0x8], RZ ;  /* 0x000008ff01007387 */ /* 0x0005e80000100800 */
[----:B------:R2:W-:Y:S04]  /*23d0*/  STL [R1+0x4], RZ ;  /* 0x000004ff01007387 */ /* 0x0005e80000100800 */
[----:B------:R2:W-:Y:S01]  /*23e0*/  STL [R1], RZ ;  /* 0x000000ff01007387 */ /* 0x0005e20000100800 */
[----:B------:R-:W-:Y:S01]  /*23f0*/  QGMMA.64x128x32.F32.E5M2.E5M2 R88, gdesc[UR16], R88 ;  /* 0x01e00000105879f3 */ /* 0x000fe20008703858 */
[----:B------:R-:W-:Y:S01]  /*2400*/  UIADD3 UR16, UR7, 0x402, URZ ;  /* 0x0000040207107890 */ /* 0x000fe2000fffe03f */
[----:B------:R-:W-:-:S10]  /*2410*/  UMOV UR17, 0x40000040 ;  /* 0x4000004000117882 */ /* 0x000fd40000000000 */
[----:B------:R-:W-:Y:S01]  /*2420*/  QGMMA.64x128x32.F32.E5M2.E5M2 R24, gdesc[UR16], R24 ;  /* 0x01e00000101879f3 */ /* 0x000fe20008703818 */
[----:B------:R-:W-:Y:S02]  /*2430*/  UIADD3 UR16, UR7, 0x4, URZ ;  /* 0x0000000407107890 */ /* 0x000fe4000fffe03f */
[----:B------:R-:W-:Y:S01]  /*2440*/  UIADD3 UR18, UR8, 0x4, URZ ;  /* 0x0000000408127890 */ /* 0x000fe2000fffe03f */
[----:B------:R-:W-:Y:S01]  /*2450*/  UMOV UR17, 0x40000040 ;  /* 0x4000004000117882 */ /* 0x000fe20000000000 */
[----:B------:R-:W-:-:S07]  /*2460*/  UMOV UR19, 0x40000040 ;  /* 0x4000004000137882 */ /* 0x000fce0000000000 */
        /* <DEDUP_REMOVED lines=10> */
[----:B------:R-:W-:Y:S02]  /*2510*/  UMOV UR17, 0x40000040 ;  /* 0x4000004000117882 */ /* 0x000fe40000000000 */
[----:B------:R-:W-:Y:S02]  /*2520*/  ULDC UR7, c[0x0][0x50c] ;  /* 0x0001430000077ab9 */ /* 0x000fe40000000800 */
[----:B------:R-:W-:-:S04]  /*2530*/  UISETP.NE.AND UP0, UPT, UR7, 0x4, UPT ;  /* 0x000000040700788c */ /* 0x000fc8000bf05270 */
[----:B------:R-:W-:Y:S02]  /*2540*/  USEL UR7, URZ, 0x1, UP0 ;  /* 0x000000013f077887 */ /* 0x000fe40008000000 */
[----:B------:R-:W-:Y:S04]  /*2550*/  QGMMA.64x128x32.F32.E5M2.E5M2 R24, gdesc[UR16], R24, gsb0 ;  /* 0x01e00000101879f3 */ /* 0x000fe80008003818 */
[----:B------:R-:W-:-:S13]  /*2560*/  ISETP.NE.AND P1, PT, RZ, UR7, PT ;  /* 0x00000007ff007c0c */ /* 0x000fda000bf25270 */
[----:B--2---:R-:W-:Y:S05]  /*2570*/  @!P1 BRA `(.L_x_22) ;  /* 0x0000000800809947 */ /* 0x004fea0003800000 */
[----:B------:R-:W-:Y:S02]  /*2580*/  WARPGROUP.DEPBAR.LE gsb0, 0x0 ;  /* 0x00008000000079c5 */ /* 0x000fe40000010000 */
[----:B------:R-:W-:-:S01]  /*2590*/  FADD R227, RZ, R89 ;  /* 0x00000059ffe37221 */ /* 0x000fc20000000000 */
[----:B------:R-:W-:Y:S01]  /*25a0*/  FADD R228, RZ, R88 ;  /* 0x00000058ffe47221 */ /* 0x000fe20000000000 */
[----:B------:R-:W-:-:S01]  /*25b0*/  FADD R226, RZ, R90 ;  /* 0x0000005affe27221 */ /* 0x000fc20000000000 */
[----:B------:R-:W-:Y:S01]  /*25c0*/  FADD R225, RZ, R91 ;  /* 0x0000005bffe17221 */ /* 0x000fe20000000000 */
[----:B------:R-:W-:-:S01]  /*25d0*/  FADD R224, RZ, R92 ;  /* 0x0000005cffe07221 */ /* 0x000fc20000000000 */
[----:B------:R0:W-:Y:S01]  /*25e0*/  STL [R1+0x84], R227 ;  /* 0x000084e301007387 */ /* 0x0001e20000100800 */
[----:B------:R-:W-:-:S01]  /*25f0*/  FADD R223, RZ, R93 ;  /* 0x0000005dffdf7221 */ /* 0x000fc20000000000 */
[----:B------:R-:W-:Y:S01]  /*2600*/  FADD R222, RZ, R94 ;  /* 0x0000005effde7221 */ /* 0x000fe20000000000 */
[----:B------:R-:W-:-:S01]  /*2610*/  FADD R221, RZ, R95 ;  /* 0x0000005fffdd7221 */ /* 0x000fc20000000000 */
[----:B------:R-:W-:Y:S01]  /*2620*/  FADD R220, RZ, R96 ;  /* 0x00000060ffdc7221 */ /* 0x000fe20000000000 */
[----:B------:R-:W-:-:S01]  /*2630*/  FADD R219, RZ, R97 ;  /* 0x00000061ffdb7221 */ /* 0x000fc20000000000 */
[----:B------:R-:W-:Y:S01]  /*2640*/  FADD R218, RZ, R98 ;  /* 0x00000062ffda7221 */ /* 0x000fe20000000000 */
[----:B------:R-:W-:-:S01]  /*2650*/  FADD R217, RZ, R99 ;  /* 0x00000063ffd97221 */ /* 0x000fc20000000000 */
[----:B------:R-:W-:Y:S01]  /*2660*/  FADD R216, RZ, R100 ;  /* 0x00000064ffd87221 */ /* 0x000fe20000000000 */
[----:B------:R-:W-:-:S01]  /*2670*/  FADD R215, RZ, R101 ;  /* 0x00000065ffd77221 */ /* 0x000fc20000000000 */
[----:B0-----:R-:W-:Y:S01]  /*2680*/  FADD R227, RZ, R60 ;  /* 0x0000003cffe37221 */ /* 0x001fe20000000000 */
[----:B------:R-:W-:-:S01]  /*2690*/  FADD R214, RZ, R102 ;  /* 0x00000066ffd67221 */ /* 0x000fc20000000000 */
[----:B------:R-:W-:Y:S01]  /*26a0*/  FADD R213, RZ, R103 ;  /* 0x00000067ffd57221 */ /* 0x000fe20000000000 */
[----:B------:R-:W-:-:S01]  /*26b0*/  FADD R212, RZ, R104 ;  /* 0x00000068ffd47221 */ /* 0x000fc20000000000 */
[----:B------:R-:W-:Y:S01]  /*26c0*/  FADD R211, RZ, R105 ;  /* 0x00000069ffd37221 */ /* 0x000fe20000000000 */
[----:B------:R0:W-:Y:S01]  /*26d0*/  STL [R1], R227 ;  /* 0x000000e301007387 */ /* 0x0001e20000100800 */
        /* <DEDUP_REMOVED lines=94> */
[----:B0-----:R-:W-:-:S05]  /*2cc0*/  FADD R227, RZ, R67 ;  /* 0x00000043ffe37221 */ /* 0x001fca0000000000 */
[----:B------:R0:W-:Y:S02]  /*2cd0*/  STL [R1+0x1c], R227 ;  /* 0x00001ce301007387 */ /* 0x0001e40000100800 */
        /* <DEDUP_REMOVED lines=39> */
[----:B------:R0:W-:Y:S04]  /*2f50*/  STL [R1+0x6c], R227 ;  /* 0x00006ce301007387 */ /* 0x0001e80000100800 */
[----:B0-----:R0:W5:Y:S01]  /*2f60*/  LDL.LU R227, [R1+0x84] ;  /* 0x0000840001e37983 */ /* 0x0011620000300800 */
[----:B------:R-:W-:-:S05]  /*2f70*/  UMOV UR6, URZ ;  /* 0x0000003f00067c82 */ /* 0x000fca0008000000 */
.L_x_22:
[----:B------:R-:W-:Y:S01]  /*2f80*/  UIADD3 UR23, UR5, 0x1, URZ ;  /* 0x0000000105177890 */ /* 0x000fe2000fffe03f */
[----:B------:R-:W-:-:S03]  /*2f90*/  UMOV UR8, 0x1 ;  /* 0x0000000100087882 */ /* 0x000fc60000000000 */
[----:B------:R-:W-:-:S04]  /*2fa0*/  UISETP.NE.AND UP0, UPT, UR23, 0x5, UPT ;  /* 0x000000051700788c */ /* 0x000fc8000bf05270 */
[----:B------:R-:W-:Y:S02]  /*2fb0*/  USEL UR24, URZ, 0x1, UP0 ;  /* 0x000000013f187887 */ /* 0x000fe40008000000 */
[----:B------:R-:W-:Y:S02]  /*2fc0*/  USEL UR23, UR23, URZ, UP0 ;  /* 0x0000003f17177287 */ /* 0x000fe40008000000 */
[----:B------:R-:W-:-:S12]  /*2fd0*/  ULOP3.LUT UR24, UR4, UR24, URZ, 0x3c, !UPT ;  /* 0x0000001804187292 */ /* 0x000fd8000f8e3c3f */
.L_x_17:
[----:B------:R-:W-:-:S04]  /*2fe0*/  UISETP.LT.AND UP0, UPT, UR9, 0x1, UPT ;  /* 0x000000010900788c */ /* 0x000fc8000bf01270 */
[----:B------:R-:W-:-:S04]  /*2ff0*/  USEL UR16, UR9, 0x1, UP0 ;  /* 0x0000000109107887 */ /* 0x000fc80008000000 */
[----:B------:R-:W-:-:S04]  /*3000*/  UIADD3 UR26, UR9, -UR16, URZ ;  /* 0x80000010091a7290 */ /* 0x000fc8000fffe03f */
[----:B------:R-:W-:-:S06]  /*3010*/  UISETP.GE.AND UP0, UPT, UR26, 0x1, UPT ;  /* 0x000000011a00788c */ /* 0x000fcc000bf06270 */
[----:B------:R-:W-:-:S13]  /*3020*/  PLOP3.LUT P1, PT, PT, PT, UP0, 0x80, 0x0 ;  /* 0x000000000000781c */ /* 0x000fda0003f2f008 */
[----:B------:R-:W-:Y:S05]  /*3030*/  @!P1 BRA `(.L_x_23) ;  /* 0x0000001000ec9947 */ /* 0x000fea0003800000 */
[----:B------:R-:W-:Y:S01]  /*3040*/  UMOV UR25, UR5 ;  /* 0x0000000500197c82 */ /* 0x000fe20008000000 */
[----:B------:R-:W-:-:S05]  /*3050*/  ULDC UR27, c[0x0][0x50c] ;  /* 0x00014300001b7ab9 */ /* 0x000fca0000000800 */
.L_x_31:
[----:B------:R-:W-:-:S06]  /*3060*/  UISETP.NE.AND UP0, UPT, UR22, 0x3, UPT ;  /* 0x000000031600788c */ /* 0x000fcc000bf05270 */
[----:B------:R-:W-:-:S13]  /*3070*/  PLOP3.LUT P2, PT, PT, PT, UP0, 0x80, 0x0 ;  /* 0x000000000000781c */ /* 0x000fda0003f4f008 */
[----:B-1---5:R-:W-:Y:S05]  /*3080*/  @!P2 BRA `(.L_x_24) ;  /* 0x000000000004a947 */ /* 0x022fea0003800000 */
[----:B------:R-:W-:Y:S01]  /*3090*/  BPT.TRAP 0x1 ;  /* 0x000000040000795c */ /* 0x000fe20000300000 */
.L_x_24:
[----:B------:R-:W1:Y:S01]  /*30a0*/  S2UR UR16, SR_CgaCtaId ;  /* 0x00000000001079c3 */ /* 0x000e620000008800 */
[----:B------:R-:W-:Y:S01]  /*30b0*/  UMOV UR11, 0x400 ;  /* 0x00000400000b7882 */ /* 0x000fe20000000000 */
[----:B------:R-:W-:-:S05]  /*30c0*/  IMAD.U32 R229, RZ, RZ, UR24 ;  /* 0x00000018ffe57e24 */ /* 0x000fca000f8e00ff */
[----:B------:R-:W-:Y:S01]  /*30d0*/  SHF.L.U32 R229, R229, 0x1f, RZ ;  /* 0x0000001fe5e57819 */ /* 0x000fe200000006ff */
[----:B-1----:R-:W-:-:S04]  /*30e0*/  ULEA UR11, UR16, UR11, 0x18 ;  /* 0x0000000b100b7291 */ /* 0x002fc8000f8ec03f */
[----:B------:R-:W-:-:S09]  /*30f0*/  ULEA UR16, UR23, UR11, 0x3 ;  /* 0x0000000b17107291 */ /* 0x000fd2000f8e183f */
[----:B------:R1:W2:Y:S01]  /*3100*/  SYNCS.PHASECHK.TRANS64.TRYWAIT P1, [UR16], R229 ;  /* 0x000000e5ff0075a7 */ /* 0x0002a20008020150 */
[----:B------:R-:W-:Y:S05]  /*3110*/  @!P2 BRA `(.L_x_25) ;  /* 0x000000000004a947 */ /* 0x000fea0003800000 */
[----:B------:R-:W-:Y:S01]  /*3120*/  BPT.TRAP 0x1 ;  /* 0x000000040000795c */ /* 0x000fe20000300000 */
.L_x_25:
[----:B--2---:R-:W-:Y:S05]  /*3130*/  @P1 BRA `(.L_x_26) ;  /* 0x0000000000081947 */ /* 0x004fea0003800000 */
[----:B------:R-:W2:Y:S02]  /*3140*/  SYNCS.PHASECHK.TRANS64.TRYWAIT P1, [UR16], R229 ;  /* 0x000000e5ff0075a7 */ /* 0x000ea40008020150 */
[----:B--2---:R-:W-:Y:S05]  /*3150*/  @!P1 BRA `(.L_x_27) ;  /* 0x000000d4004c9947 */ /* 0x004fea0003800000 */
.L_x_26:
[----:B------:R-:W-:Y:S01]  /*3160*/  UIADD3 UR16, UR11, 0x28100, URZ ;  /* 0x000281000b107890 */ /* 0x000fe2000fffe03f */
[----:B------:R-:W-:Y:S01]  /*3170*/  WARPGROUP.ARRIVE ;  /* 0x00000000000079c5 */ /* 0x000fe20000000000 */
[----:B------:R-:W-:Y:S02]  /*3180*/  UISETP.NE.AND UP0, UPT, UR7, URZ, UPT ;  /* 0x0000003f0700728c */ /* 0x000fe4000bf05270 */
[----:B------:R-:W-:Y:S02]  /*3190*/  USHF.R.U32.HI UR16, URZ, 0x4, UR16 ;  /* 0x000000043f107899 */ /* 0x000fe40008011610 */
[----:B------:R-:W-:Y:S02]  /*31a0*/  USEL UR8, UR8, URZ, !UP0 ;  /* 0x0000003f08087287 */ /* 0x000fe4000c000000 */
[----:B------:R-:W-:Y:S02]  /*31b0*/  ULOP3.LUT UR16, UR16, 0x3fff, URZ, 0xc0, !UPT ;  /* 0x00003fff10107892 */ /* 0x000fe4000f8ec03f */
[----:B------:R-:W-:-:S02]  /*31c0*/  UISETP.NE.U32.AND UP0, UPT, UR8, URZ, UPT ;  /* 0x0000003f0800728c */ /* 0x000fc4000bf05070 */
[----:B------:R-:W-:Y:S02]  /*31d0*/  ULOP3.LUT UR7, UR10, 0x10000, URZ, 0xfc, !UPT ;  /* 0x000100000a077892 */ /* 0x000fe4000f8efc3f */
[----:B------:R-:W-:Y:S02]  /*31e0*/  ULOP3.LUT UR8, UR16, 0x10000, URZ, 0xfc, !UPT ;  /* 0x0001000010087892 */ /* 0x000fe4000f8efc3f */
[----:B------:R-:W-:Y:S02]  /*31f0*/  ULEA UR7, UR23, UR7, 0xb ;  /* 0x0000000717077291 */ /* 0x000fe4000f8e583f */
[----:B------:R-:W-:Y:S01]  /*3200*/  ULEA UR8, UR23, UR8, 0xa ;  /* 0x0000000817087291 */ /* 0x000fe2000f8e503f */
[----:B------:R-:W-:Y:S01]  /*3210*/  UMOV UR17, 0x40000040 ;  /* 0x4000004000117882 */ /* 0x000fe20000000000 */
[----:B------:R-:W-:Y:S01]  /*3220*/  UMOV UR19, 0x40000040 ;  /* 0x4000004000137882 */ /* 0x000fe20000000000 */
[----:B------:R-:W-:Y:S02]  /*3230*/  UIADD3 UR6, UR6, 0x4, URZ ;  /* 0x0000000406067890 */ /* 0x000fe4000fffe03f */
[----:B------:R-:W-:-:S02]  /*3240*/  UMOV UR16, UR7 ;  /* 0x0000000700107c82 */ /* 0x000fc40008000000 */
[----:B------:R-:W-:Y:S02]  /*3250*/  UMOV UR18, UR8 ;  /* 0x0000000800127c82 */ /* 0x000fe40008000000 */
[----:B------:R-:W-:Y:S01]  /*3260*/  QGMMA.64x128x32.F32.E5M2.E5M2 R88, gdesc[UR16], R88, UP0 ;  /* 0x01e00000105879f3 */ /* 0x000fe2000bf03858 */
[----:B------:R-:W-:Y:S01]  /*3270*/  UIADD3 UR16, UR7, 0x400, URZ ;  /* 0x0000040007107890 */ /* 0x000fe2000fffe03f */
[----:B------:R-:W-:-:S10]  /*3280*/  UMOV UR17, 0x40000040 ;  /* 0x4000004000117882 */ /* 0x000fd40000000000 */
[----:B------:R-:W-:Y:S01]  /*3290*/  QGMMA.64x128x32.F32.E5M2.E5M2 R24, gdesc[UR16], R24, UP0 ;  /* 0x01e00000101879f3 */ /* 0x000fe2000bf03818 */
[----:B------:R-:W-:Y:S02]  /*32a0*/  UIADD3 UR16, UR7, 0x2, URZ ;  /* 0x0000000207107890 */ /* 0x000fe4000fffe03f */
[----:B------:R-:W-:Y:S01]  /*32b0*/  UIADD3 UR18, UR8, 0x2, URZ ;  /* 0x0000000208127890 */ /* 0x000fe2000fffe03f */
[----:B------:R-:W-:Y:S01]  /*32c0*/  UMOV UR17, 0x40000040 ;  /* 0x4000004000117882 */ /* 0x000fe20000000000 */
[----:B------:R-:W-:Y:S01]  /*32d0*/  UMOV UR19, 0x40000040 ;  /* 0x4000004000137882 */ /* 0x000fe20000000000 */
[----:B------:R-:W-:-:S06]  /*32e0*/  UISETP.NE.AND UP0, UPT, UR6, UR27, UPT ;  /* 0x0000001b0600728c */ /* 0x000fcc000bf05270 */
        /* <DEDUP_REMOVED lines=18> */
[----:B------:R-:W-:Y:S01]  /*3410*/  UMOV UR17, 0x40000040 ;  /* 0x4000004000117882 */ /* 0x000fe20000000000 */
[----:B------:R-:W-:-:S06]  /*3420*/  USEL UR7, URZ, 0x1, UP0 ;  /* 0x000000013f077887 */ /* 0x000fcc0008000000 */
[----:B------:R-:W-:-:S03]  /*3430*/  ISETP.NE.AND P1, PT, RZ, UR7, PT ;  /* 0x00000007ff007c0c */ /* 0x000fc6000bf25270 */
[----:B------:R-:W-:Y:S03]  /*3440*/  QGMMA.64x128x32.F32.E5M2.E5M2 R24, gdesc[UR16], R24, gsb0 ;  /* 0x01e00000101879f3 */ /* 0x000fe60008003818 */
[----:B------:R-:W-:-:S07]  /*3450*/  WARPGROUP.DEPBAR.LE gsb0, 0x1 ;  /* 0x00008000000079c5 */ /* 0x000fce0000010100 */
[----:B------:R-:W-:Y:S05]  /*3460*/  @!P1 BRA `(.L_x_28) ;  /* 0x0000000c00709947 */ /* 0x000fea0003800000 */
[----:B------:R-:W-:Y:S02]  /*3470*/  WARPGROUP.DEPBAR.LE gsb0, 0x0 ;  /* 0x00008000000079c5 */ /* 0x000fe40000010000 */
[----:B-----5:R-:W-:-:S01]  /*3480*/  FADD R227, R89, R227 ;  /* 0x000000e359e37221 */ /* 0x020fc20000000000 */
[----:B------:R-:W-:Y:S01]  /*3490*/  FADD R226, R90, R226 ;  /* 0x000000e25ae27221 */ /* 0x000fe20000000000 */
[----:B------:R-:W-:-:S01]  /*34a0*/  FADD R225, R91, R225 ;  /* 0x000000e15be17221 */ /* 0x000fc20000000000 */
[----:B------:R-:W-:Y:S01]  /*34b0*/  FADD R224, R92, R224 ;  /* 0x000000e05ce07221 */ /* 0x000fe20000000000 */
[----:B------:R-:W-:-:S01]  /*34c0*/  FADD R223, R93, R223 ;  /* 0x000000df5ddf7221 */ /* 0x000fc20000000000 */
[----:B------:R2:W-:Y:S01]  /*34d0*/  STL [R1+0x84], R227 ;  /* 0x000084e301007387 */ /* 0x0005e20000100800 */
[----:B------:R-:W-:-:S01]  /*34e0*/  FADD R222, R94, R222 ;  /* 0x000000de5ede7221 */ /* 0x000fc20000000000 */
[----:B------:R-:W-:Y:S01]  /*34f0*/  FADD R221, R95, R221 ;  /* 0x000000dd5fdd7221 */ /* 0x000fe20000000000 */
[----:B------:R-:W-:-:S01]  /*3500*/  FADD R220, R96, R220 ;  /* 0x000000dc60dc7221 */ /* 0x000fc20000000000 */
[----:B------:R-:W-:Y:S01]  /*3510*/  FADD R219, R97, R219 ;  /* 0x000000db61db7221 */ /* 0x000fe20000000000 */
[----:B------:R-:W-:-:S01]  /*3520*/  FADD R218, R98, R218 ;  /* 0x000000da62da7221 */ /* 0x000fc20000000000 */
[----:B------:R-:W-:Y:S01]  /*3530*/  FADD R217, R99, R217 ;  /* 0x000000d963d97221 */ /* 0x000fe20000000000 */
[----:B------:R-:W-:-:S01]  /*3540*/  FADD R216, R100, R216 ;  /* 0x000000d864d87221 */ /* 0x000fc20000000000 */
[----:B------:R-:W-:Y:S01]  /*3550*/  FADD R215, R101, R215 ;  /* 0x000000d765d77221 */ /* 0x000fe20000000000 */
[----:B------:R-:W-:-:S01]  /*3560*/  FADD R214, R102, R214 ;  /* 0x000000d666d67221 */ /* 0x000fc20000000000 */
[----:B--2---:R-:W2:Y:S01]  /*3570*/  LDL.LU R227, [R1+0x28] ;  /* 0x0000280001e37983 */ /* 0x004ea20000300800 */
[----:B------:R-:W-:-:S01]  /*3580*/  FADD R213, R103, R213 ;  /* 0x000000d567d57221 */ /* 0x000fc20000000000 */
[----:B------:R-:W-:Y:S01]  /*3590*/  FADD R212, R104, R212 ;  /* 0x000000d468d47221 */ /* 0x000fe20000000000 */
[----:B------:R-:W-:-:S01]  /*35a0*/  FADD R211, R105, R211 ;  /* 0x000000d369d37221 */ /* 0x000fc20000000000 */
[----:B------:R3:W-:Y:S01]  /*35b0*/  STL [R1+0x88], R226 ;  /* 0x000088e201007387 */ /* 0x0007e20000100800 */
[----:B------:R-:W-:-:S03]  /*35c0*/  FADD R228, R88, R228 ;  /* 0x000000e458e47221 */ /* 0x000fc60000000000 */
[----:B---3--:R-:W3:Y:S04]  /*35d0*/  LDL.LU R226, [R1+0x24] ;  /* 0x0000240001e27983 */ /* 0x008ee80000300800 */
[----:B------:R4:W-:Y:S04]  /*35e0*/  STL [R1+0x8c], R225 ;  /* 0x00008ce101007387 */ /* 0x0009e80000100800 */
[----:B----4-:R-:W4:Y:S04]  /*35f0*/  LDL.LU R225, [R1+0x20] ;  /* 0x0000200001e17983 */ /* 0x010f280000300800 */
[----:B------:R0:W-:Y:S04]  /*3600*/  STL [R1+0x90], R224 ;  /* 0x000090e001007387 */ /* 0x0001e80000100800 */
[----:B0-----:R-:W4:Y:S04]  /*3610*/  LDL.LU R224, [R1+0x1c] ;  /* 0x00001c0001e07983 */ /* 0x001f280000300800 */
        /* <DEDUP_REMOVED lines=13> */
[----:B0-----:R-:W4:Y:S04]  /*36f0*/  LDL.LU R217, [R1] ;  /* 0x0000000001d97983 */ /* 0x001f280000300800 */
[----:B------:R-:W-:Y:S04]  /*3700*/  STL [R1+0xb0], R216 ;  /* 0x0000b0d801007387 */ /* 0x000fe80000100800 */
[----:B------:R-:W-:Y:S04]  /*3710*/  STL [R1+0xb4], R215 ;  /* 0x0000b4d701007387 */ /* 0x000fe80000100800 */
[----:B------:R-:W-:Y:S04]  /*3720*/  STL [R1+0xb8], R214 ;  /* 0x0000b8d601007387 */ /* 0x000fe80000100800 */
[----:B------:R-:W-:Y:S04]  /*3730*/  STL [R1+0xbc], R213 ;  /* 0x0000bcd501007387 */ /* 0x000fe80000100800 */
[----:B------:R-:W-:Y:S04]  /*3740*/  STL [R1+0xc0], R212 ;  /* 0x0000c0d401007387 */ /* 0x000fe80000100800 */
[----:B------:R0:W-:Y:S01]  /*3750*/  STL [R1+0xc4], R211 ;  /* 0x0000c4d301007387 */ /* 0x0001e20000100800 */
[----:B--2---:R-:W-:-:S01]  /*3760*/  FADD R227, R70, R227 ;  /* 0x000000e346e37221 */ /* 0x004fc20000000000 */
[----:B---3--:R-:W-:Y:S01]  /*3770*/  FADD R226, R69, R226 ;  /* 0x000000e245e27221 */ /* 0x008fe20000000000 */
[----:B----4-:R-:W-:-:S01]  /*3780*/  FADD R225, R68, R225 ;  /* 0x000000e144e17221 */ /* 0x010fc20000000000 */
[----:B------:R-:W-:Y:S01]  /*3790*/  FADD R224, R67, R224 ;  /* 0x000000e043e07221 */ /* 0x000fe20000000000 */
[----:B------:R-:W-:-:S01]  /*37a0*/  FADD R223, R66, R223 ;  /* 0x000000df42df7221 */ /* 0x000fc20000000000 */
[----:B------:R-:W-:Y:S01]  /*37b0*/  FADD R222, R65, R222 ;  /* 0x000000de41de7221 */ /* 0x000fe20000000000 */
[----:B------:R-:W-:-:S01]  /*37c0*/  FADD R221, R64, R221 ;  /* 0x000000dd40dd7221 */ /* 0x000fc20000000000 */
[----:B------:R-:W-:Y:S01]  /*37d0*/  FADD R220, R63, R220 ;  /* 0x000000dc3fdc7221 */ /* 0x000fe20000000000 */
[----:B------:R-:W-:-:S01]  /*37e0*/  FADD R219, R62, R219 ;  /* 0x000000db3edb7221 */ /* 0x000fc20000000000 */
[----:B------:R-:W-:Y:S01]  /*37f0*/  FADD R218, R61, R218 ;  /* 0x000000da3dda7221 */ /* 0x000fe20000000000 */
[----:B------:R-:W-:-:S05]  /*3800*/  FADD R217, R60, R217 ;  /* 0x000000d93cd97221 */ /* 0x000fca0000000000 */
[----:B------:R2:W-:Y:S04]  /*3810*/  STL [R1], R217 ;  /* 0x000000d901007387 */ /* 0x0005e80000100800 */
[----:B------:R3:W-:Y:S04]  /*3820*/  STL [R1+0x4], R218 ;  /* 0x000004da01007387 */ /* 0x0007e80000100800 */
[----:B------:R4:W-:Y:S04]  /*3830*/  STL [R1+0x8], R219 ;  /* 0x000008db01007387 */ /* 0x0009e80000100800 */
[----:B------:R1:W-:Y:S04]  /*3840*/  STL [R1+0xc], R220 ;  /* 0x00000cdc01007387 */ /* 0x0003e80000100800 */
[----:B------:R1:W-:Y:S04]  /*3850*/  STL [R1+0x10], R221 ;  /* 0x000010dd01007387 */ /* 0x0003e80000100800 */
[----:B------:R1:W-:Y:S04]  /*3860*/  STL [R1+0x14], R222 ;  /* 0x000014de01007387 */ /* 0x0003e80000100800 */
[----:B------:R1:W-:Y:S04]  /*3870*/  STL [R1+0x18], R223 ;  /* 0x000018df01007387 */ /* 0x0003e80000100800 */
[----:B------:R1:W-:Y:S04]  /*3880*/  STL [R1+0x1c], R224 ;  /* 0x00001ce001007387 */ /* 0x0003e80000100800 */
[----:B0-----:R-:W4:Y:S04]  /*3890*/  LDL.LU R211, [R1+0x2c] ;  /* 0x00002c0001d37983 */ /* 0x001f280000300800 */
[----:B------:R0:W-:Y:S04]  /*38a0*/  STL [R1+0x20], R225 ;  /* 0x000020e101007387 */ /* 0x0001e80000100800 */
[----:B------:R-:W4:Y:S04]  /*38b0*/  LDL.LU R212, [R1+0x30] ;  /* 0x0000300001d47983 */ /* 0x000f280000300800 */
[----:B------:R0:W-:Y:S04]  /*38c0*/  STL [R1+0x24], R226 ;  /* 0x000024e201007387 */ /* 0x0001e80000100800 */
[----:B------:R-:W4:Y:S04]  /*38d0*/  LDL.LU R213, [R1+0x34] ;  /* 0x0000340001d57983 */ /* 0x000f280000300800 */
[----:B------:R0:W-:Y:S04]  /*38e0*/  STL [R1+0x28], R227 ;  /* 0x000028e301007387 */ /* 0x0001e80000100800 */
[----:B------:R-:W4:Y:S04]  /*38f0*/  LDL.LU R214, [R1+0x38] ;  /* 0x0000380001d67983 */ /* 0x000f280000300800 */
[----:B------:R-:W4:Y:S04]  /*3900*/  LDL.LU R215, [R1+0x3c] ;  /* 0x00003c0001d77983 */ /* 0x000f280000300800 */
[----:B------:R-:W4:Y:S04]  /*3910*/  LDL.LU R216, [R1+0x40] ;  /* 0x0000400001d87983 */ /* 0x000f280000300800 */
[----:B--2---:R-:W2:Y:S04]  /*3920*/  LDL.LU R217, [R1+0x44] ;  /* 0x0000440001d97983 */ /* 0x004ea80000300800 */
[----:B---3--:R-:W3:Y:S04]  /*3930*/  LDL.LU R218, [R1+0x48] ;  /* 0x0000480001da7983 */ /* 0x008ee80000300800 */
[----:B----4-:R-:W4:Y:S04]  /*3940*/  LDL.LU R219, [R1+0x4c] ;  /* 0x00004c0001db7983 */ /* 0x010f280000300800 */
[----:B-1----:R-:W4:Y:S04]  /*3950*/  LDL.LU R220, [R1+0x50] ;  /* 0x0000500001dc7983 */ /* 0x002f280000300800 */
[----:B------:R-:W4:Y:S04]  /*3960*/  LDL.LU R221, [R1+0x54] ;  /* 0x0000540001dd7983 */ /* 0x000f280000300800 */
[----:B------:R-:W4:Y:S04]  /*3970*/  LDL.LU R222, [R1+0x58] ;  /* 0x0000580001de7983 */ /* 0x000f280000300800 */
[----:B------:R-:W4:Y:S04]  /*3980*/  LDL.LU R223, [R1+0x5c] ;  /* 0x00005c0001df7983 */ /* 0x000f280000300800 */
[----:B------:R-:W4:Y:S04]  /*3990*/  LDL.LU R224, [R1+0x60] ;  /* 0x0000600001e07983 */ /* 0x000f280000300800 */
[----:B0-----:R-:W4:Y:S04]  /*39a0*/  LDL.LU R225, [R1+0x64] ;  /* 0x0000640001e17983 */ /* 0x001f280000300800 */
[----:B------:R-:W4:Y:S04]  /*39b0*/  LDL.LU R226, [R1+0x68] ;  /* 0x0000680001e27983 */ /* 0x000f280000300800 */
[----:B------:R-:W4:Y:S01]  /*39c0*/  LDL.LU R227, [R1+0x6c] ;  /* 0x00006c0001e37983 */ /* 0x000f220000300800 */
[----:B------:R-:W-:-:S05]  /*39d0*/  FADD R211, R71, R211 ;  /* 0x000000d347d37221 */ /* 0x000fca0000000000 */
[----:B------:R0:W-:Y:S01]  /*39e0*/  STL [R1+0x2c], R211 ;  /* 0x00002cd301007387 */ /* 0x0001e20000100800 */
[----:B------:R-:W-:-:S03]  /*39f0*/  FADD R212, R72, R212 ;  /* 0x000000d448d47221 */ /* 0x000fc60000000000 */
[----:B0-----:R0:W5:Y:S01]  /*3a00*/  LDL.LU R211, [R1+0xc4] ;  /* 0x0000c40001d37983 */ /* 0x0011620000300800 */
[----:B------:R-:W-:-:S03]  /*3a10*/  FADD R213, R73, R213 ;  /* 0x000000d549d57221 */ /* 0x000fc60000000000 */
[----:B------:R1:W-:Y:S01]  /*3a20*/  STL [R1+0x30], R212 ;  /* 0x000030d401007387 */ /* 0x0003e20000100800 */
[----:B------:R-:W-:-:S01]  /*3a30*/  FADD R214, R74, R214 ;  /* 0x000000d64ad67221 */ /* 0x000fc20000000000 */
[----:B------:R-:W-:Y:S02]  /*3a40*/  FADD R215, R75, R215 ;  /* 0x000000d74bd77221 */ /* 0x000fe40000000000 */
[----:B-1----:R0:W5:Y:S01]  /*3a50*/  LDL.LU R212, [R1+0xc0] ;  /* 0x0000c00001d47983 */ /* 0x0021620000300800 */
[----:B------:R-:W-:-:S03]  /*3a60*/  FADD R216, R76, R216 ;  /* 0x000000d84cd87221 */ /* 0x000fc60000000000 */
[----:B------:R1:W-:Y:S01]  /*3a70*/  STL [R1+0x34], R213 ;  /* 0x000034d501007387 */ /* 0x0003e20000100800 */
[----:B--2---:R-:W-:-:S03]  /*3a80*/  FADD R217, R77, R217 ;  /* 0x000000d94dd97221 */ /* 0x004fc60000000000 */
[----:B-1----:R0:W5:Y:S01]  /*3a90*/  LDL.LU R213, [R1+0xbc] ;  /* 0x0000bc0001d57983 */ /* 0x0021620000300800 */
[----:B---3--:R-:W-:-:S03]  /*3aa0*/  FADD R218, R78, R218 ;  /* 0x000000da4eda7221 */ /* 0x008fc60000000000 */
[----:B------:R1:W-:Y:S01]  /*3ab0*/  STL [R1+0x38], R214 ;  /* 0x000038d601007387 */ /* 0x0003e20000100800 */
[----:B----4-:R-:W-:-:S01]  /*3ac0*/  FADD R219, R79, R219 ;  /* 0x000000db4fdb7221 */ /* 0x010fc20000000000 */
[----:B------:R-:W-:Y:S02]  /*3ad0*/  FADD R220, R80, R220 ;  /* 0x000000dc50dc7221 */ /* 0x000fe40000000000 */
[----:B-1----:R0:W5:Y:S04]  /*3ae0*/  LDL.LU R214, [R1+0xb8] ;  /* 0x0000b80001d67983 */ /* 0x0021680000300800 */
[----:B------:R1:W-:Y:S01]  /*3af0*/  STL [R1+0x3c], R215 ;  /* 0x00003cd701007387 */ /* 0x0003e20000100800 */
[----:B------:R-:W-:-:S01]  /*3b00*/  FADD R221, R81, R221 ;  /* 0x000000dd51dd7221 */ /* 0x000fc20000000000 */
[----:B------:R-:W-:-:S02]  /*3b10*/  FADD R222, R82, R222 ;  /* 0x000000de52de7221 */ /* 0x000fc40000000000 */
[----:B-1----:R0:W5:Y:S04]  /*3b20*/  LDL.LU R215, [R1+0xb4] ;  /* 0x0000b40001d77983 */ /* 0x0021680000300800 */
[----:B------:R1:W-:Y:S01]  /*3b30*/  STL [R1+0x40], R216 ;  /* 0x000040d801007387 */ /* 0x0003e20000100800 */
[----:B------:R-:W-:-:S03]  /*3b40*/  FADD R223, R83, R223 ;  /* 0x000000df53df7221 */ /* 0x000fc60000000000 */
        /* <DEDUP_REMOVED lines=13> */
[----:B------:R1:W-:Y:S04]  /*3c20*/  STL [R1+0x54], R221 ;  /* 0x000054dd01007387 */ /* 0x0003e80000100800 */
        /* <DEDUP_REMOVED lines=12> */
[----:B-1----:R0:W5:Y:S01]  /*3cf0*/  LDL.LU R227, [R1+0x84] ;  /* 0x0000840001e37983 */ /* 0x0021620000300800 */
        /* <DEDUP_REMOVED lines=82> */
[----:B0-----:R-:W-:-:S06]  /*4220*/  UMOV UR6, URZ ;  /* 0x0000003f00067c82 */ /* 0x001fcc0008000000 */
.L_x_28:
[----:B------:R-:W-:Y:S05]  /*4230*/  @!P2 BRA `(.L_x_29) ;  /* 0x000000000004a947 */ /* 0x000fea0003800000 */
[----:B------:R-:W-:Y:S01]  /*4240*/  BPT.TRAP 0x1 ;  /* 0x000000040000795c */ /* 0x000fe20000300000 */
.L_x_29:
[----:B-----5:R2:W-:Y:S04]  /*4250*/  STL [R1+0x84], R0 ;  /* 0x0000840001007387 */ /* 0x0205e80000100800 */
[----:B--2---:R-:W2:Y:S01]  /*4260*/  LDL R0, [R1+0x70] ;  /* 0x0000700001007983 */ /* 0x004ea20000100800 */
[----:B-1----:R-:W-:-:S05]  /*4270*/  IMAD.U32 R229, RZ, RZ, UR25 ;  /* 0x00000019ffe57e24 */ /* 0x002fca000f8e00ff */
[----:B------:R-:W-:-:S05]  /*4280*/  @P0 LEA R229, R229, UR11, 0x3 ;  /* 0x0000000be5e50c11 */ /* 0x000fca000f8e18ff */
[----:B------:R-:W-:Y:S01]  /*4290*/  @P0 VIADD R229, R229, 0x28 ;  /* 0x00000028e5e50836 */ /* 0x000fe20000000000 */
[----:B------:R-:W-:-:S06]  /*42a0*/  UISETP.GT.U32.AND UP0, UPT, UR13, 0x1, UPT ;  /* 0x000000010d00788c */ /* 0x000fcc000bf04070 */
[----:B------:R-:W-:Y:S02]  /*42b0*/  PLOP3.LUT P1, PT, PT, PT, UP0, 0x80, 0x0 ;  /* 0x000000000000781c */ /* 0x000fe40003f2f008 */
[----:B--2---:R-:W-:Y:S02]  /*42c0*/  @P0 PRMT R229, R0, 0x654, R229 ;  /* 0x0000065400e50816 */ /* 0x004fe400000000e5 */
[----:B------:R1:W5:Y:S02]  /*42d0*/  LDL.LU R0, [R1+0x84] ;  /* 0x0000840001007983 */ /* 0x0003640000300800 */
[----:B------:R1:W-:Y:S07]  /*42e0*/  @P0 SYNCS.ARRIVE.TRANS64.RED.A1T0 RZ, [R229+URZ], RZ ;  /* 0x000000ffe5ff09a7 */ /* 0x0003ee000810043f */
[----:B------:R-:W-:Y:S05]  /*42f0*/  @P1 BRA `(.L_x_30) ;  /* 0x0000000000041947 */ /* 0x000fea0003800000 */
[----:B------:R-:W-:Y:S01]  /*4300*/  BPT.TRAP 0x1 ;  /* 0x000000040000795c */ /* 0x000fe20000300000 */
.L_x_30:
[----:B------:R-:W-:Y:S02]  /*4310*/  UISETP.GT.AND UP2, UPT, UR26, 0x1, UPT ;  /* 0x000000011a00788c */ /* 0x000fe4000bf44270 */
[----:B------:R-:W-:Y:S02]  /*4320*/  UIADD3 UR23, UR23, 0x1, URZ ;  /* 0x0000000117177890 */ /* 0x000fe4000fffe03f */
[----:B------:R-:W-:Y:S02]  /*4330*/  UIADD3 UR25, UR25, 0x1, URZ ;  /* 0x0000000119197890 */ /* 0x000fe4000fffe03f */
[----:B------:R-:W-:Y:S01]  /*4340*/  PLOP3.LUT P1, PT, PT, PT, UP2, 0x80, 0x0 ;  /* 0x000000000000781c */ /* 0x000fe20003f2f028 */
[----:B------:R-:W-:Y:S02]  /*4350*/  UISETP.NE.AND UP0, UPT, UR23, 0x5, UPT ;  /* 0x000000051700788c */ /* 0x000fe4000bf05270 */
[----:B------:R-:W-:Y:S02]  /*4360*/  UIADD3 UR16, UR26, -0x1, URZ ;  /* 0xffffffff1a107890 */ /* 0x000fe4000fffe03f */
[----:B------:R-:W-:-:S02]  /*4370*/  USEL UR8, URZ, 0x1, UP0 ;  /* 0x000000013f087887 */ /* 0x000fc40008000000 */
[----:B------:R-:W-:Y:S02]  /*4380*/  UISETP.NE.AND UP1, UPT, UR25, 0x5, UPT ;  /* 0x000000051900788c */ /* 0x000fe4000bf25270 */
[----:B------:R-:W-:Y:S02]  /*4390*/  ULOP3.LUT UR24, UR24, UR8, URZ, 0x3c, !UPT ;  /* 0x0000000818187292 */ /* 0x000fe4000f8e3c3f */
[----:B------:R-:W-:Y:S02]  /*43a0*/  USEL UR23, UR23, URZ, UP0 ;  /* 0x0000003f17177287 */ /* 0x000fe40008000000 */
[----:B------:R-:W-:Y:S01]  /*43b0*/  USEL UR25, UR25, URZ, UP1 ;  /* 0x0000003f19197287 */ /* 0x000fe20008800000 */
[----:B------:R-:W-:Y:S01]  /*43c0*/  UMOV UR8, 0x1 ;  /* 0x0000000100087882 */ /* 0x000fe20000000000 */
[----:B------:R-:W-:Y:S01]  /*43d0*/  UMOV UR26, UR16 ;  /* 0x00000010001a7c82 */ /* 0x000fe20008000000 */
[----:B------:R-:W-:Y:S09]  /*43e0*/  @P1 BRA `(.L_x_31) ;  /* 0xffffffec001c1947 */ /* 0x000ff2000383ffff */
.L_x_23:
[----:B------:R-:W-:-:S04]  /*43f0*/  UISETP.NE.AND UP0, UPT, UR6, URZ, UPT ;  /* 0x0000003f0600728c */ /* 0x000fc8000bf05270 */
[----:B------:R-:W-:-:S06]  /*4400*/  USEL UR6, URZ, 0x1, !UP0 ;  /* 0x000000013f067887 */ /* 0x000fcc000c000000 */
[----:B------:R-:W-:-:S13]  /*4410*/  ISETP.NE.AND P1, PT, RZ, UR6, PT ;  /* 0x00000006ff007c0c */ /* 0x000fda000bf25270 */
[----:B------:R-:W-:Y:S05]  /*4420*/  @!P1 BRA `(.L_x_32) ;  /* 0x0000000c00c49947 */ /* 0x000fea0003800000 */
[----:B------:R-:W-:Y:S02]  /*4430*/  WARPGROUP.DEPBAR.LE gsb0, 0x0 ;  /* 0x00008000000079c5 */ /* 0x000fe40000010000 */
[----:B-----5:R-:W-:Y:S01]  /*4440*/  FADD R227, R89, R227 ;  /* 0x000000e359e37221 */ /* 0x020fe20000000000 */
[----:B------:R-:W-:-:S04]  /*4450*/  FADD R228, R88, R228 ;  /* 0x000000e458e47221 */ /* 0x000fc80000000000 */
[----:B------:R2:W-:Y:S04]  /*4460*/  STL [R1+0x84], R227 ;  /* 0x000084e301007387 */ /* 0x0005e80000100800 */
[----:B--2---:R-:W2:Y:S04]  /*4470*/  LDL.LU R227, [R1+0x6c] ;  /* 0x00006c0001e37983 */ /* 0x004ea80000300800 */
[----:B--2---:R2:W-:Y:S04]  /*4480*/  STL [R1+0x88], R227 ;  /* 0x000088e301007387 */ /* 0x0045e80000100800 */
        /* <DEDUP_REMOVED lines=52> */
[----:B--2---:R-:W2:Y:S01]  /*47d0*/  LDL.LU R227, [R1] ;  /* 0x0000000001e37983 */ /* 0x004ea20000300800 */
[----:B------:R-:W-:Y:S01]  /*47e0*/  FADD R226, R90, R226 ;  /* 0x000000e25ae27221 */ /* 0x000fe20000000000 */
        /* <DEDUP_REMOVED lines=97> */
[----:B--2---:R-:W-:-:S05]  /*4e00*/  FADD R227, R60, R227 ;  /* 0x000000e33ce37221 */ /* 0x004fca0000000000 */
[----:B------:R2:W-:Y:S04]  /*4e10*/  STL [R1], R227 ;  /* 0x000000e301007387 */ /* 0x0005e80000100800 */
[----:B--2---:R-:W2:Y:S02]  /*4e20*/  LDL.LU R227, [R1+0xf0] ;  /* 0x0000f00001e37983 */ /* 0x004ea40000300800 */
[----:B--2---:R-:W-:-:S05]  /*4e30*/  FADD R227, R61, R227 ;  /* 0x000000e33de37221 */ /* 0x004fca0000000000 */
[----:B------:R2:W-:Y:S04]  /*4e40*/  STL [R1+0x4], R227 ;  /* 0x000004e301007387 */ /* 0x0005e80000100800 */
        /* <DEDUP_REMOVED lines=78> */
[----:B--2---:R2:W5:Y:S02]  /*5330*/  LDL.LU R227, [R1+0x84] ;  /* 0x0000840001e37983 */ /* 0x0045640000300800 */
.L_x_32:
[----:B------:R-:W-:Y:S02]  /*5340*/  WARPGROUP.DEPBAR.LE gsb0, 0x0 ;  /* 0x00008000000079c5 */ /* 0x000fe40000010000 */
[----:B------:R-:W3:Y:S02]  /*5350*/  LDC R24, c[0x0][0x28c] ;  /* 0x0000a300ff187b82 */ /* 0x000ee40000000800 */
[----:B---3--:R-:W-:-:S13]  /*5360*/  ISETP.GE.AND P1, PT, R24, 0x1, PT ;  /* 0x000000011800780c */ /* 0x008fda0003f26270 */
[----:B------:R-:W-:Y:S05]  /*5370*/  @!P1 BRA `(.L_x_33) ;  /* 0x0000000000649947 */ /* 0x000fea0003800000 */
[----:B------:R-:W-:-:S06]  /*5380*/  UISETP.NE.AND UP0, UPT, UR22, 0x3, UPT ;  /* 0x000000031600788c */ /* 0x000fcc000bf05270 */
[----:B------:R-:W-:-:S13]  /*5390*/  PLOP3.LUT P1, PT, PT, PT, UP0, 0x80, 0x0 ;  /* 0x000000000000781c */ /* 0x000fda0003f2f008 */
[----:B------:R-:W-:Y:S05]  /*53a0*/  @!P1 BRA `(.L_x_34) ;  /* 0x0000000000049947 */ /* 0x000fea0003800000 */
[----:B------:R-:W-:Y:S01]  /*53b0*/  BPT.TRAP 0x1 ;  /* 0x000000040000795c */ /* 0x000fe20000300000 */
.L_x_34:
[----:B------:R-:W-:Y:S04]  /*53c0*/  BSSY B0, `(.L_x_35) ;  /* 0x0000010000007945 */ /* 0x000fe80003800000 */
[----:B------:R-:W-:Y:S05]  /*53d0*/  @!P0 BRA `(.L_x_36) ;  /* 0x0000000000388947 */ /* 0x000fea0003800000 */
[----:B-----5:R3:W-:Y:S04]  /*53e0*/  STL [R1+0x84], R0 ;  /* 0x0000840001007387 */ /* 0x0207e80000100800 */
[----:B---3--:R-:W3:Y:S01]  /*53f0*/  LDL R0, [R1+0x70] ;  /* 0x0000700001007983 */ /* 0x008ee20000100800 */
[----:B------:R-:W-:-:S04]  /*5400*/  UISETP.LT.AND UP0, UPT, UR9, 0x1, UPT ;  /* 0x000000010900788c */ /* 0x000fc8000bf01270 */
[----:B------:R-:W-:-:S04]  /*5410*/  USEL UR8, UR9, 0x1, UP0 ;  /* 0x0000000109087887 */ /* 0x000fc80008000000 */
[----:B------:R-:W-:-:S04]  /*5420*/  UIADD3 UR8, UR5, UR9, -UR8 ;  /* 0x0000000905087290 */ /* 0x000fc8000fffe808 */
[----:B------:R-:W-:-:S04]  /*5430*/  UIMAD.WIDE.U32 UR6, UR8, -0x33333333, URZ ;  /* 0xcccccccd080678a5 */ /* 0x000fc8000f8e003f */
[----:B------:R-:W-:-:S04]  /*5440*/  USHF.R.U32.HI UR6, URZ, 0x2, UR7 ;  /* 0x000000023f067899 */ /* 0x000fc80008011607 */
[----:B------:R-:W-:-:S04]  /*5450*/  UIMAD UR8, UR6, -0x5, UR8 ;  /* 0xfffffffb060878a4 */ /* 0x000fc8000f8e0208 */
[----:B------:R-:W-:-:S04]  /*5460*/  ULEA UR8, UR8, UR11, 0x3 ;  /* 0x0000000b08087291 */ /* 0x000fc8000f8e183f */
[----:B------:R-:W-:-:S06]  /*5470*/  UIADD3 UR8, UR8, 0x28, URZ ;  /* 0x0000002808087890 */ /* 0x000fcc000fffe03f */
[----:B------:R-:W-:-:S05]  /*5480*/  IMAD.U32 R24, RZ, RZ, UR8 ;  /* 0x00000008ff187e24 */ /* 0x000fca000f8e00ff */
[----:B---3--:R-:W-:Y:S02]  /*5490*/  PRMT R24, R0, 0x654, R24 ;  /* 0x0000065400187816 */ /* 0x008fe40000000018 */
[----:B------:R3:W5:Y:S02]  /*54a0*/  LDL.LU R0, [R1+0x84] ;  /* 0x0000840001007983 */ /* 0x0007640000300800 */
[----:B------:R3:W-:Y:S03]  /*54b0*/  SYNCS.ARRIVE.TRANS64.RED.A1T0 RZ, [R24+URZ], RZ ;  /* 0x000000ff18ff79a7 */ /* 0x0007e6000810043f */
.L_x_36:
[----:B------:R-:W-:Y:S05]  /*54c0*/  BSYNC B0 ;  /* 0x0000000000007941 */ /* 0x000fea0003800000 */
.L_x_35:
[----:B------:R-:W-:-:S06]  /*54d0*/  UISETP.GT.U32.AND UP0, UPT, UR13, 0x1, UPT ;  /* 0x000000010d00788c */ /* 0x000fcc000bf04070 */
[----:B------:R-:W-:-:S13]  /*54e0*/  PLOP3.LUT P1, PT, PT, PT, UP0, 0x80, 0x0 ;  /* 0x000000000000781c */ /* 0x000fda0003f2f008 */
[----:B------:R-:W-:Y:S05]  /*54f0*/  @P1 BRA `(.L_x_33) ;  /* 0x0000000000041947 */ /* 0x000fea0003800000 */
[----:B------:R-:W-:Y:S01]  /*5500*/  BPT.TRAP 0x1 ;  /* 0x000000040000795c */ /* 0x000fe20000300000 */
.L_x_33:
[----:B------:R4:W-:Y:S01]  /*5510*/  STL [R1+0x8c], R3 ;  /* 0x00008c0301007387 */ /* 0x0009e20000100800 */
[----:B------:R-:W0:Y:S01]  /*5520*/  LDC R29, c[0x0][0x288] ;  /* 0x0000a200ff1d7b82 */ /* 0x000e220000000800 */
[----:B------:R-:W-:Y:S02]  /*5530*/  UIADD3 UR10, UR9, UR5, URZ ;  /* 0x00000005090a7290 */ /* 0x000fe4000fffe03f */
[----:B------:R-:W-:Y:S01]  /*5540*/  USHF.R.S32.HI UR11, URZ, 0x1f, UR12 ;  /* 0x0000001f3f0b7899 */ /* 0x000fe2000801140c */
[----:B------:R-:W-:Y:S01]  /*5550*/  ULDC.64 UR6, c[0x0][0x5d0] ;  /* 0x0001740000067ab9 */ /* 0x000fe20000000a00 */
[----:B------:R-:W-:Y:S01]  /*5560*/  ULDC UR16, c[0x0][0x284] ;  /* 0x0000a10000107ab9 */ /* 0x000fe20000000800 */
[----:B----4-:R-:W4:Y:S04]  /*5570*/  LDL.LU R3, [R1+0x7c] ;  /* 0x00007c0001037983 */ /* 0x010f280000300800 */
[----:B------:R1:W-:Y:S04]  /*5580*/  STL [R1+0x88], R2 ;  /* 0x0000880201007387 */ /* 0x0003e80000100800 */
[----:B-----5:R2:W-:Y:S01]  /*5590*/  STL [R1+0x84], R0 ;  /* 0x0000840001007387 */ /* 0x0205e20000100800 */
[----:B-1----:R-:W3:Y:S03]  /*55a0*/  S2R R2, SR_TID.X ;  /* 0x0000000000027919 */ /* 0x002ee60000002100 */
[----:B--2---:R-:W2:Y:S01]  /*55b0*/  LDL.LU R0, [R1+0x80] ;  /* 0x0000800001007983 */ /* 0x004ea20000300800 */
[----:B------:R-:W-:Y:S01]  /*55c0*/  UISETP.GE.U32.AND UP1, UPT, UR9, 0x5, UPT ;  /* 0x000000050900788c */ /* 0x000fe2000bf26070 */
[----:B---3--:R-:W-:-:S02]  /*55d0*/  SHF.R.U32.HI R24, RZ, 0x2, R2 ;  /* 0x00000002ff187819 */ /* 0x008fc40000011602 */
[----:B------:R-:W-:Y:S02]  /*55e0*/  SHF.R.U32.HI R27, RZ, 0x7, R2 ;  /* 0x00000007ff1b7819 */ /* 0x000fe40000011602 */
[----:B------:R-:W-:Y:S02]  /*55f0*/  LOP3.LUT R26, R2, 0x60, RZ, 0xc0, !PT ;  /* 0x00000060021a7812 */ /* 0x000fe400078ec0ff */
[----:B------:R-:W-:Y:S02]  /*5600*/  LOP3.LUT R25, R24, 0x7, RZ, 0xc0, !PT ;  /* 0x0000000718197812 */ /* 0x000fe400078ec0ff */
[----:B------:R-:W-:Y:S02]  /*5610*/  LOP3.LUT R24, R27, 0x1, RZ, 0xc0, !PT ;  /* 0x000000011b187812 */ /* 0x000fe400078ec0ff */
[----:B------:R-:W-:-:S03]  /*5620*/  SHF.R.U32.HI R28, RZ, 0x1, R26 ;  /* 0x00000001ff1c7819 */ /* 0x000fc6000001161a */
[----:B------:R-:W-:Y:S01]  /*5630*/  IMAD.SHL.U32 R26, R24, 0x40, RZ ;  /* 0x00000040181a7824 */ /* 0x000fe200078e00ff */
[----:B------:R-:W-:Y:S01]  /*5640*/  IADD3 R27, RZ, -R28, -R25 ;  /* 0x8000001cff1b7210 */ /* 0x000fe20007ffe819 */
[----:B------:R-:W-:-:S03]  /*5650*/  IMAD.SHL.U32 R32, R2, 0x2, RZ ;  /* 0x0000000202207824 */ /* 0x000fc600078e00ff */
[----:B------:R-:W-:Y:S01]  /*5660*/  LOP3.LUT R43, R26, 0x40, R25, 0xe2, !PT ;  /* 0x000000401a2b7812 */ /* 0x000fe200078ee219 */
[----:B------:R-:W-:Y:S01]  /*5670*/  IMAD R42, R24, -0x40, R27 ;  /* 0xffffffc0182a7824 */ /* 0x000fe200078e021b */
[----:B------:R-:W-:Y:S01]  /*5680*/  LOP3.LUT R24, R2, 0x3, RZ, 0xc0, !PT ;  /* 0x0000000302187812 */ /* 0x000fe200078ec0ff */
[----:B----4-:R-:W-:Y:S02]  /*5690*/  IMAD.SHL.U32 R41, R3, 0x80, RZ ;  /* 0x0000008003297824 */ /* 0x010fe400078e00ff */
[----:B------:R1:W5:Y:S01]  /*56a0*/  LDL.LU R3, [R1+0x8c] ;  /* 0x00008c0001037983 */ /* 0x0003620000300800 */
[----:B------:R-:W-:-:S03]  /*56b0*/  UISETP.GT.U32.AND UP0, UPT, UR10, 0x4, UPT ;  /* 0x000000040a00788c */ /* 0x000fc6000bf04070 */
[----:B------:R1:W5:Y:S01]  /*56c0*/  LDL.LU R2, [R1+0x88] ;  /* 0x0000880001027983 */ /* 0x0003620000300800 */
[C---:B0-----:R-:W-:Y:S01]  /*56d0*/  ISETP.GE.AND P1, PT, R41.reuse, R29, PT ;  /* 0x0000001d2900720c */ /* 0x041fe20003f26270 */
[----:B------:R-:W-:Y:S01]  /*56e0*/  UIMAD UR5, UR11, UR6, URZ ;  /* 0x000000060b0572a4 */ /* 0x000fe2000f8e023f */
[----:B------:R-:W-:Y:S01]  /*56f0*/  LOP3.LUT R32, R41, 0x6, R32, 0xf8, !PT ;  /* 0x0000000629207812 */ /* 0x000fe200078ef820 */
[----:B------:R-:W-:Y:S01]  /*5700*/  UISETP.LT.U32.AND UP0, UPT, UR9, 0x5, UP0 ;  /* 0x000000050900788c */ /* 0x000fe20008701070 */
[----:B------:R-:W-:Y:S01]  /*5710*/  IMAD.U32 R27, RZ, RZ, UR6 ;  /* 0x00000006ff1b7e24 */ /* 0x000fe2000f8e00ff */
[----:B------:R-:W-:Y:S01]  /*5720*/  UIMAD UR8, UR12, UR7, UR5 ;  /* 0x000000070c0872a4 */ /* 0x000fe2000f8e0205 */
[----:B------:R-:W-:Y:S01]  /*5730*/  SHF.R.S32.HI R33, RZ, 0x1f, R32 ;  /* 0x0000001fff217819 */ /* 0x000fe20000011420 */
[----:B------:R-:W-:Y:S01]  /*5740*/  UIMAD.WIDE.U32 UR6, UR10, -0x33333333, URZ ;  /* 0xcccccccd0a0678a5 */ /* 0x000fe2000f8e003f */
[----:B------:R-:W-:Y:S01]  /*5750*/  IMAD R24, R24, -0x2, R29 ;  /* 0xfffffffe18187824 */ /* 0x000fe200078e021d */
[----:B------:R-:W-:Y:S01]  /*5760*/  USEL UR5, URZ, 0x1, !UP0 ;  /* 0x000000013f057887 */ /* 0x000fe2000c000000 */
[----:B--2---:R-:W-:-:S02]  /*5770*/  IMAD.SHL.U32 R25, R0, 0x100, RZ ;  /* 0x0000010000197824 */ /* 0x004fc400078e00ff */
[----:B------:R-:W-:Y:S02]  /*5780*/  IMAD.WIDE R38, R0, 0x100, RZ ;  /* 0x0000010000267825 */ /* 0x000fe400078e02ff */
[----:B------:R1:W5:Y:S01]  /*5790*/  LDL.LU R0, [R1+0x84] ;  /* 0x0000840001007983 */ /* 0x0003620000300800 */
[----:B------:R-:W-:Y:S01]  /*57a0*/  ISETP.GE.OR P1, PT, R25, UR16, P1 ;  /* 0x0000001019007c0c */ /* 0x000fe20008f26670 */
[----:B------:R-:W-:Y:S01]  /*57b0*/  USHF.R.U32.HI UR6, URZ, 0x2, UR7 ;  /* 0x000000023f067899 */ /* 0x000fe20008011607 */
[----:B------:R-:W-:Y:S01]  /*57c0*/  IMAD.WIDE.U32 R26, R27, UR12, R32 ;  /* 0x0000000c1b1a7c25 */ /* 0x000fe2000f8e0020 */
[----:B------:R-:W-:Y:S01]  /*57d0*/  ULOP3.LUT UR4, UR4, UR5, URZ, 0x3c, !UPT ;  /* 0x0000000504047292 */ /* 0x000fe2000f8e3c3f */
[----:B------:R-:W-:Y:S01]  /*57e0*/  IADD3 R42, -R25, UR16, R42 ;  /* 0x00000010192a7c10 */ /* 0x000fe2000fffe12a */
[----:B------:R-:W-:Y:S01]  /*57f0*/  UIMAD UR5, UR6, -0x5, UR10 ;  /* 0xfffffffb060578a4 */ /* 0x000fe2000f8e020a */
[----:B------:R-:W-:Y:S01]  /*5800*/  VIADD R27, R27, UR8 ;  /* 0x000000081b1b7c36 */ /* 0x000fe20008000000 */
[----:B------:R-:W-:Y:S01]  /*5810*/  @UP1 ULOP3.LUT UR4, UR4, 0x1, UR6, 0x78, !UPT ;  /* 0x0000000104041892 */ /* 0x000fe2000f8e7806 */
[----:B------:R-:W-:Y:S01]  /*5820*/  LOP3.LUT R43, R38, R43, R28, 0xfe, !PT ;  /* 0x0000002b262b7212 */ /* 0x000fe200078efe1c */
[----:B------:R-:W-:-:S02]  /*5830*/  IMAD.IADD R41, R24, 0x1, -R41 ;  /* 0x0000000118297824 */ /* 0x000fc400078e0a29 */
[----:B------:R-:W-:Y:S02]  /*5840*/  IMAD.MOV.U32 R40, RZ, RZ, -0x1 ;  /* 0xffffffffff287424 */ /* 0x000fe400078e00ff */
[----:B-1----:R-:W-:Y:S06]  /*5850*/  @P1 BRA `(.L_x_37) ;  /* 0x0000008c00ec1947 */ /* 0x002fec0003800000 */
[----:B------:R-:W0:Y:S01]  /*5860*/  LDC.64 R28, c[0x0][0x5c8] ;  /* 0x00017200ff1c7b82 */ /* 0x000e220000000a00 */
[----:B------:R-:W-:Y:S01]  /*5870*/  ULDC.64 UR6, c[0x0][0x5c0] ;  /* 0x0001700000067ab9 */ /* 0x000fe20000000a00 */
[----:B------:R-:W-:Y:S01]  /*5880*/  BSSY B0, `(.L_x_37) ;  /* 0x00008f8000007945 */ /* 0x000fe20003800000 */
[-C--:B0-----:R-:W-:Y:S01]  /*5890*/  IMAD R24, R39, R28.reuse, RZ ;  /* 0x0000001c27187224 */ /* 0x081fe200078e02ff */
[----:B------:R-:W-:Y:S01]  /*58a0*/  SHF.L.U64.HI R34, R28, 0x3, R29 ;  /* 0x000000031c227819 */ /* 0x000fe2000001021d */
[----:B------:R-:W-:-:S04]  /*58b0*/  IMAD.WIDE.U32 R26, R43, R28, R26 ;  /* 0x0000001c2b1a7225 */ /* 0x000fc800078e001a */
[----:B------:R-:W-:Y:S01]  /*58c0*/  IMAD R25, R43, R29, R24 ;  /* 0x0000001d2b197224 */ /* 0x000fe200078e0218 */
[C---:B------:R-:W-:Y:S01]  /*58d0*/  LEA R30, P2, R28.reuse, R26, 0x7 ;  /* 0x0000001a1c1e7211 */ /* 0x040fe200078438ff */
[----:B------:R-:W-:Y:S01]  /*58e0*/  IMAD.SHL.U32 R31, R28, 0x8, RZ ;  /* 0x000000081c1f7824 */ /* 0x000fe200078e00ff */
[----:B------:R-:W-:Y:S01]  /*58f0*/  IADD3 R24, P1, R26, UR6, RZ ;  /* 0x000000061a187c10 */ /* 0x000fe2000ff3e0ff */
[----:B------:R-:W-:-:S03]  /*5900*/  IMAD.IADD R27, R27, 0x1, R25 ;  /* 0x000000011b1b7824 */ /* 0x000fc600078e0219 */
[----:B------:R-:W-:Y:S02]  /*5910*/  IADD3 R26, P5, P6, R26, UR6, R31 ;  /* 0x000000061a1a7c10 */ /* 0x000fe4000febe01f */
[----:B------:R-:W-:Y:S02]  /*5920*/  LEA.HI.X R29, R28, R27, R29, 0x7, P2 ;  /* 0x0000001b1c1d7211 */ /* 0x000fe400010f3c1d */
[C---:B------:R-:W-:Y:S02]  /*5930*/  IADD3.X R25, R27.reuse, UR7, RZ, P1, !PT ;  /* 0x000000071b197c10 */ /* 0x040fe40008ffe4ff */
[----:B------:R-:W-:Y:S02]  /*5940*/  IADD3.X R27, R27, UR7, R34, P5, P6 ;  /* 0x000000071b1b7c10 */ /* 0x000fe4000afec422 */
[----:B------:R-:W-:Y:S02]  /*5950*/  FSETP.NEU.AND P5, PT, RZ, UR21, PT ;  /* 0x00000015ff007c0b */ /* 0x000fe4000bfad000 */
[----:B------:R-:W-:-:S02]  /*5960*/  IADD3 R28, P1, P2, R30, UR6, R31 ;  /* 0x000000061e1c7c10 */ /* 0x000fc4000fa3e01f */
[----:B------:R-:W-:-:S04]  /*5970*/  IADD3 R30, P3, R30, UR6, RZ ;  /* 0x000000061e1e7c10 */ /* 0x000fc8000ff7e0ff */
[C---:B------:R-:W-:Y:S02]  /*5980*/  IADD3.X R31, R29.reuse, UR7, RZ, P3, !PT ;  /* 0x000000071d1f7c10 */ /* 0x040fe40009ffe4ff */
[----:B------:R-:W-:-:S03]  /*5990*/  IADD3.X R29, R29, UR7, R34, P1, P2 ;  /* 0x000000071d1d7c10 */ /* 0x000fc60008fe4422 */
[----:B------:R-:W-:Y:S05]  /*59a0*/  @!P5 BRA `(.L_x_38) ;  /* 0x0000006c0014d947 */ /* 0x000fea0003800000 */
[----:B------:R-:W-:Y:S01]  /*59b0*/  ULDC.64 UR16, c[0x0][0x5b8] ;  /* 0x00016e0000107ab9 */ /* 0x000fe20000000a00 */
[----:B------:R-:W-:Y:S01]  /*59c0*/  ISETP.GE.AND P1, PT, R42, 0x1, PT ;  /* 0x000000012a00780c */ /* 0x000fe20003f26270 */
[----:B------:R-:W-:Y:S02]  /*59d0*/  UIMAD UR6, UR11, UR16, URZ ;  /* 0x000000100b0672a4 */ /* 0x000fe4000f8e023f */
[----:B------:R-:W-:Y:S01]  /*59e0*/  IMAD.U32 R35, RZ, RZ, UR16 ;  /* 0x00000010ff237e24 */ /* 0x000fe2000f8e00ff */
[----:B------:R-:W-:Y:S01]  /*59f0*/  BSSY B1, `(.L_x_39) ;  /* 0x0000010000017945 */ /* 0x000fe20003800000 */
[----:B------:R-:W-:Y:S01]  /*5a00*/  ISETP.LT.OR P5, PT, R41, 0x1, !P1 ;  /* 0x000000012900780c */ /* 0x000fe20004fa1670 */
[----:B------:R-:W-:Y:S02]  /*5a10*/  UIMAD UR6, UR12, UR17, UR6 ;  /* 0x000000110c0672a4 */ /* 0x000fe4000f8e0206 */
[----:B------:R-:W-:Y:S01]  /*5a20*/  IMAD.WIDE.U32 R32, R35, UR12, R32 ;  /* 0x0000000c23207c25 */ /* 0x000fe2000f8e0020 */
[----:B------:R-:W-:-:S03]  /*5a30*/  ULDC.64 UR10, c[0x0][0x5a8] ;  /* 0x00016a00000a7ab9 */ /* 0x000fc60000000a00 */
[----:B------:R-:W-:Y:S02]  /*5a40*/  IMAD.MOV.U32 R36, RZ, RZ, R32 ;  /* 0x000000ffff247224 */ /* 0x000fe400078e0020 */
[----:B------:R-:W-:Y:S01]  /*5a50*/  VIADD R37, R33, UR6 ;  /* 0x0000000621257c36 */ /* 0x000fe20008000000 */
[----:B------:R-:W-:Y:S02]  /*5a60*/  ULDC.64 UR6, c[0x0][0x5b0] ;  /* 0x00016c0000067ab9 */ /* 0x000fe40000000a00 */
[----:B------:R-:W-:Y:S02]  /*5a70*/  IMAD R34, R39, UR6, RZ ;  /* 0x0000000627227c24 */ /* 0x000fe4000f8e02ff */
[----:B------:R-:W-:-:S04]  /*5a80*/  IMAD.WIDE.U32 R32, R43, UR6, R36 ;  /* 0x000000062b207c25 */ /* 0x000fc8000f8e0024 */
[--C-:B------:R-:W-:Y:S01]  /*5a90*/  IMAD R35, R43, UR7, R34.reuse ;  /* 0x000000072b237c24 */ /* 0x100fe2000f8e0222 */
[----:B------:R-:W-:Y:S02]  /*5aa0*/  IADD3 R32, P2, R32, UR10, RZ ;  /* 0x0000000a20207c10 */ /* 0x000fe4000ff5e0ff */
[----:B------:R-:W-:Y:S02]  /*5ab0*/  PRMT R34, RZ, 0x7610, R34 ;  /* 0x00007610ff227816 */ /* 0x000fe40000000022 */
[----:B------:R-:W-:Y:S01]  /*5ac0*/  IADD3.X R33, R33, UR11, R35, P2, !PT ;  /* 0x0000000b21217c10 */ /* 0x000fe200097fe423 */
[----:B------:R-:W-:Y:S08]  /*5ad0*/  @P5 BRA `(.L_x_40) ;  /* 0x0000000000045947 */ /* 0x000ff00003800000 */
[----:B------:R0:W5:Y:S02]  /*5ae0*/  LDG.E.U8 R34, desc[UR14][R32.64] ;  /* 0x0000000e20227981 */ /* 0x000164000c1e1100 */
.L_x_40:
[----:B------:R-:W-:Y:S05]  /*5af0*/  BSYNC B1 ;  /* 0x0000000000017941 */ /* 0x000fea0003800000 */
.L_x_39:
[----:B-----5:R-:W-:Y:S01]  /*5b00*/  LOP3.LUT R34, R34, 0xff, RZ, 0xc0, !PT ;  /* 0x000000ff22227812 */ /* 0x020fe200078ec0ff */
[----:B------:R-:W-:Y:S01]  /*5b10*/  BSSY B1, `(.L_x_41) ;  /* 0x000000b000017945 */ /* 0x000fe20003800000 */
[----:B------:R-:W-:Y:S02]  /*5b20*/  ISETP.LT.OR P3, PT, R41, 0x2, !P1 ;  /* 0x000000022900780c */ /* 0x000fe40004f61670 */
[----:B------:R-:W-:-:S05]  /*5b30*/  F2FP.F16.E5M2.UNPACK_B R34, R34 ;  /* 0x00000022ff22723e */ /* 0x000fca00020004ff */
[----:B------:R-:W-:-:S05]  /*5b40*/  HADD2.F32 R34, -RZ, R34.H0_H0 ;  /* 0x20000022ff227230 */ /* 0x000fca0000004100 */
[----:B------:R-:W-:Y:S01]  /*5b50*/  FMUL R35, R34, UR21 ;  /* 0x0000001522237c20 */ /* 0x000fe20008400000 */
[----:B------:R-:W-:-:S03]  /*5b60*/  PRMT R34, RZ, 0x7610, R34 ;  /* 0x00007610ff227816 */ /* 0x000fc60000000022 */
[----:B------:R-:W-:-:S05]  /*5b70*/  FFMA R35, R228, UR20, R35 ;  /* 0x00000014e4237c23 */ /* 0x000fca0008000023 */
[----:B------:R-:W-:-:S05]  /*5b80*/  F2FP.SATFINITE.E5M2.F32.PACK_AB_MERGE_C R35, RZ, R35, RZ ;  /* 0x00000023ff23723e */ /* 0x000fca00048060ff */
[----:B------:R1:W-:Y:S01]  /*5b90*/  @!P5 STG.E.U8 desc[UR14][R24.64], R35 ;  /* 0x000000231800d986 */ /* 0x0003e2000c10110e */
[----:B------:R-:W-:Y:S05]  /*5ba0*/  @P3 BRA `(.L_x_42) ;  /* 0x0000000000043947 */ /* 0x000fea0003800000 */
[----:B------:R2:W5:Y:S02]  /*5bb0*/  LDG.E.U8 R34, desc[UR14][R32.64+0x1] ;  /* 0x0000010e20227981 */ /* 0x000564000c1e1100 */
.L_x_42:
[----:B------:R-:W-:Y:S05]  /*5bc0*/  BSYNC B1 ;  /* 0x0000000000017941 */ /* 0x000fea0003800000 */
.L_x_41:
[----:B-----5:R-:W-:Y:S01]  /*5bd0*/  LOP3.LUT R34, R34, 0xff, RZ, 0xc0, !PT ;  /* 0x000000ff22227812 */ /* 0x020fe200078ec0ff */
[----:B------:R-:W-:Y:S01]  /*5be0*/  BSSY B1, `(.L_x_43) ;  /* 0x0000013000017945 */ /* 0x000fe20003800000 */
[----:B------:R-:W-:Y:S02]  /*5bf0*/  IADD3 R45, P2, R43, 0x8, RZ ;  /* 0x000000082b2d7810 */ /* 0x000fe40007f5e0ff */
[----:B------:R-:W-:-:S03]  /*5c00*/  F2FP.F16.E5M2.UNPACK_B R34, R34 ;  /* 0x00000022ff22723e */ /* 0x000fc600020004ff */
[----:B-1----:R-:W-:Y:S01]  /*5c10*/  IMAD.X R35, RZ, RZ, R39, P2 ;  /* 0x000000ffff237224 */ /* 0x002fe200010e0627 */
[----:B------:R-:W-:Y:S01]  /*5c20*/  ISETP.GE.AND P2, PT, R42, 0x9, PT ;  /* 0x000000092a00780c */ /* 0x000fe20003f46270 */
[----:B------:R-:W-:Y:S02]  /*5c30*/  HADD2.F32 R34, -RZ, R34.H0_H0 ;  /* 0x20000022ff227230 */ /* 0x000fe40000004100 */
[----:B------:R-:W-:Y:S01]  /*5c40*/  IMAD R46, R35, UR6, RZ ;  /* 0x00000006232e7c24 */ /* 0x000fe2000f8e02ff */
[----:B------:R-:W-:Y:S02]  /*5c50*/  ISETP.LT.OR P5, PT, R41, 0x1, !P2 ;  /* 0x000000012900780c */ /* 0x000fe400057a1670 */
[----:B------:R-:W-:Y:S01]  /*5c60*/  FMUL R44, R34, UR21 ;  /* 0x00000015222c7c20 */ /* 0x000fe20008400000 */
[----:B------:R-:W-:-:S04]  /*5c70*/  IMAD.WIDE.U32 R34, R45, UR6, R36 ;  /* 0x000000062d227c25 */ /* 0x000fc8000f8e0024 */
[----:B------:R-:W-:Y:S01]  /*5c80*/  FFMA R44, R227, UR20, R44 ;  /* 0x00000014e32c7c23 */ /* 0x000fe2000800002c */
[----:B------:R-:W-:Y:S01]  /*5c90*/  IMAD R45, R45, UR7, R46 ;  /* 0x000000072d2d7c24 */ /* 0x000fe2000f8e022e */
[----:B------:R-:W-:-:S03]  /*5ca0*/  IADD3 R34, P6, R34, UR10, RZ ;  /* 0x0000000a22227c10 */ /* 0x000fc6000ffde0ff */
[----:B------:R-:W-:Y:S02]  /*5cb0*/  F2FP.SATFINITE.E5M2.F32.PACK_AB_MERGE_C R47, RZ, R44, RZ ;  /* 0x0000002cff2f723e */ /* 0x000fe400048060ff */
[----:B------:R-:W-:Y:S02]  /*5cc0*/  IADD3.X R35, R35, UR11, R45, P6, !PT ;  /* 0x0000000b23237c10 */ /* 0x000fe4000b7fe42d */
[----:B------:R-:W-:Y:S01]  /*5cd0*/  PRMT R44, RZ, 0x7610, R44 ;  /* 0x00007610ff2c7816 */ /* 0x000fe2000000002c */
[----:B------:R1:W-:Y:S01]  /*5ce0*/  @!P3 STG.E.U8 desc[UR14][R24.64+0x1], R47 ;  /* 0x0000012f1800b986 */ /* 0x0003e2000c10110e */
[----:B------:R-:W-:Y:S05]  /*5cf0*/  @P5 BRA `(.L_x_44) ;  /* 0x0000000000045947 */ /* 0x000fea0003800000 */
[----:B------:R3:W5:Y:S02]  /*5d00*/  LDG.E.U8 R44, desc[UR14][R34.64] ;  /* 0x0000000e222c7981 */ /* 0x000764000c1e1100 */
.L_x_44:
[----:B------:R-:W-:Y:S05]  /*5d10*/  BSYNC B1 ;  /* 0x0000000000017941 */ /* 0x000fea0003800000 */
.L_x_43:
        /* <DEDUP_REMOVED lines=12> */
.L_x_46:
[----:B------:R-:W-:Y:S05]  /*5de0*/  BSYNC B1 ;  /* 0x0000000000017941 */ /* 0x000fea0003800000 */
.L_x_45:
[----:B-----5:R-:W-:Y:S01]  /*5df0*/  LOP3.LUT R44, R44, 0xff, RZ, 0xc0, !PT ;  /* 0x000000ff2c2c7812 */ /* 0x020fe200078ec0ff */
[----:B------:R-:W-:Y:S01]  /*5e00*/  BSSY B1, `(.L_x_47) ;  /* 0x000000b000017945 */ /* 0x000fe20003800000 */
[----:B------:R-:W-:Y:S02]  /*5e10*/  ISETP.LT.OR P5, PT, R41, 0x9, !P1 ;  /* 0x000000092900780c */ /* 0x000fe40004fa1670 */
[----:B------:R-:W-:-:S05]  /*5e20*/  F2FP.F16.E5M2.UNPACK_B R44, R44 ;  /* 0x0000002cff2c723e */ /* 0x000fca00020004ff */
[----:B------:R-:W-:-:S05]  /*5e30*/  HADD2.F32 R44, -RZ, R44.H0_H0 ;  /* 0x2000002cff2c7230 */ /* 0x000fca0000004100 */
[----:B------:R-:W-:-:S04]  /*5e40*/  FMUL R44, R44, UR21 ;  /* 0x000000152c2c7c20 */ /* 0x000fc80008400000 */
[----:B------:R-:W-:-:S05]  /*5e50*/  FFMA R44, R225, UR20, R44 ;  /* 0x00000014e12c7c23 */ /* 0x000fca000800002c */
[----:B----4-:R-:W-:Y:S02]  /*5e60*/  F2FP.SATFINITE.E5M2.F32.PACK_AB_MERGE_C R45, RZ, R44, RZ ;  /* 0x0000002cff2d723e */ /* 0x010fe400048060ff */
[----:B------:R-:W-:-:S03]  /*5e70*/  PRMT R44, RZ, 0x7610, R44 ;  /* 0x00007610ff2c7816 */ /* 0x000fc6000000002c */
[----:B------:R4:W-:Y:S01]  /*5e80*/  @!P3 STG.E.U8 desc[UR14][R26.64+0x1], R45 ;  /* 0x0000012d1a00b986 */ /* 0x0009e2000c10110e */
[----:B------:R-:W-:Y:S05]  /*5e90*/  @P5 BRA `(.L_x_48) ;  /* 0x0000000000045947 */ /* 0x000fea0003800000 */
[----:B------:R0:W5:Y:S02]  /*5ea0*/  LDG.E.U8 R44, desc[UR14][R32.64+0x8] ;  /* 0x0000080e202c7981 */ /* 0x000164000c1e1100 */
.L_x_48:
[----:B------:R-:W-:Y:S05]  /*5eb0*/  BSYNC B1 ;  /* 0x0000000000017941 */ /* 0x000fea0003800000 */
.L_x_47:
[----:B-----5:R-:W-:Y:S01]  /*5ec0*/  LOP3.LUT R44, R44, 0xff, RZ, 0xc0, !PT ;  /* 0x000000ff2c2c7812 */ /* 0x020fe200078ec0ff */
[----:B------:R-:W-:Y:S01]  /*5ed0*/  BSSY B1, `(.L_x_49) ;  /* 0x000000b000017945 */ /* 0x000fe20003800000 */
[----:B------:R-:W-:Y:S02]  /*5ee0*/  ISETP.LT.OR P3, PT, R41, 0xa, !P1 ;  /* 0x0000000a2900780c */ /* 0x000fe40004f61670 */
[----:B------:R-:W-:-:S05]  /*5ef0*/  F2FP.F16.E5M2.UNPACK_B R44, R44 ;  /* 0x0000002cff2c723e */ /* 0x000fca00020004ff */
[----:B------:R-:W-:-:S05]  /*5f00*/  HADD2.F32 R44, -RZ, R44.H0_H0 ;  /* 0x2000002cff2c7230 */ /* 0x000fca0000004100 */
[----:B----4-:R-:W-:Y:S01]  /*5f10*/  FMUL R45, R44, UR21 ;  /* 0x000000152c2d7c20 */ /* 0x010fe20008400000 */
[----:B------:R-:W-:-:S03]  /*5f20*/  PRMT R44, RZ, 0x7610, R44 ;  /* 0x00007610ff2c7816 */ /* 0x000fc6000000002c */
[----:B------:R-:W-:-:S05]  /*5f30*/  FFMA R45, R224, UR20, R45 ;  /* 0x00000014e02d7c23 */ /* 0x000fca000800002d */
[----:B------:R-:W-:-:S05]  /*5f40*/  F2FP.SATFINITE.E5M2.F32.PACK_AB_MERGE_C R45, RZ, R45, RZ ;  /* 0x0000002dff2d723e */ /* 0x000fca00048060ff */
[----:B------:R4:W-:Y:S01]  /*5f50*/  @!P5 STG.E.U8 desc[UR14][R24.64+0x8], R45 ;  /* 0x0000082d1800d986 */ /* 0x0009e2000c10110e */
[----:B------:R-:W-:Y:S05]  /*5f60*/  @P3 BRA `(.L_x_50) ;  /* 0x0000000000043947 */ /* 0x000fea0003800000 */
[----:B------:R0:W5:Y:S02]  /*5f70*/  LDG.E.U8 R44, desc[UR14][R32.64+0x9] ;  /* 0x0000090e202c7981 */ /* 0x000164000c1e1100 */
.L_x_50:
[----:B------:R-:W-:Y:S05]  /*5f80*/  BSYNC B1 ;  /* 0x0000000000017941 */ /* 0x000fea0003800000 */
.L_x_49:
        /* <DEDUP_REMOVED lines=12> */
.L_x_52:
[----:B------:R-:W-:Y:S05]  /*6050*/  BSYNC B1 ;  /* 0x0000000000017941 */ /* 0x000fea0003800000 */
.L_x_51:
        /* <DEDUP_REMOVED lines=12> */
.L_x_54:
[----:B------:R-:W-:Y:S05]  /*6120*/  BSYNC B1 ;  /* 0x0000000000017941 */ /* 0x000fea0003800000 */
.L_x_53:
        /* <DEDUP_REMOVED lines=12> */
.L_x_56:
[----:B------:R-:W-:Y:S05]  /*61f0*/  BSYNC B1 ;  /* 0x0000000000017941 */ /* 0x000fea0003800000 */
.L_x_55:
        /* <DEDUP_REMOVED lines=12> */
.L_x_58:
[----:B------:R-:W-:Y:S05]  /*62c0*/  BSYNC B1 ;  /* 0x0000000000017941 */ /* 0x000fea0003800000 */
.L_x_57:
        /* <DEDUP_REMOVED lines=12> */
.L_x_60:
[----:B------:R-:W-:Y:S05]  /*6390*/  BSYNC B1 ;  /* 0x0000000000017941 */ /* 0x000fea0003800000 */
.L_x_59:
        /* <DEDUP_REMOVED lines=12> */
.L_x_62:
[----:B------:R-:W-:Y:S05]  /*6460*/  BSYNC B1 ;  /* 0x0000000000017941 */ /* 0x000fea0003800000 */
.L_x_61:
        /* <DEDUP_REMOVED lines=12> */
.L_x_64:
[----:B------:R-:W-:Y:S05]  /*6530*/  BSYNC B1 ;  /* 0x0000000000017941 */ /* 0x000fea0003800000 */
.L_x_63:
        /* <DEDUP_REMOVED lines=12> */
.L_x_66:
[----:B------:R-:W-:Y:S05]  /*6600*/  BSYNC B1 ;  /* 0x0000000000017941 */ /* 0x000fea0003800000 */
.L_x_65:
        /* <DEDUP_REMOVED lines=12> */
.L_x_68:
[----:B------:R-:W-:Y:S05]  /*66d0*/  BSYNC B1 ;  /* 0x0000000000017941 */ /* 0x000fea0003800000 */
.L_x_67:
        /* <DEDUP_REMOVED lines=12> */
.L_x_70:
[----:B------:R-:W-:Y:S05]  /*67a0*/  BSYNC B1 ;  /* 0x0000000000017941 */ /* 0x000fea0003800000 */
.L_x_69:
        /* <DEDUP_REMOVED lines=12> */
.L_x_72:
[----:B------:R-:W-:Y:S05]  /*6870*/  BSYNC B1 ;  /* 0x0000000000017941 */ /* 0x000fea0003800000 */
.L_x_71:
        /* <DEDUP_REMOVED lines=12> */
.L_x_74:
[----:B------:R-:W-:Y:S05]  /*6940*/  BSYNC B1 ;  /* 0x0000000000017941 */ /* 0x000fea0003800000 */
.L_x_73:
        /* <DEDUP_REMOVED lines=12> */
.L_x_76:
[----:B------:R-:W-:Y:S05]  /*6a10*/  BSYNC B1 ;  /* 0x0000000000017941 */ /* 0x000fea0003800000 */
.L_x_75:
        /* <DEDUP_REMOVED lines=12> */
.L_x_78:
[----:B------:R-:W-:Y:S05]  /*6ae0*/  BSYNC B1 ;  /* 0x0000000000017941 */ /* 0x000fea0003800000 */
.L_x_77:
        /* <DEDUP_REMOVED lines=12> */
.L_x_80:
[----:B------:R-:W-:Y:S05]  /*6bb0*/  BSYNC B1 ;  /* 0x0000000000017941 */ /* 0x000fea0003800000 */
.L_x_79:
        /* <DEDUP_REMOVED lines=12> */
.L_x_82:
[----:B------:R-:W-:Y:S05]  /*6c80*/  BSYNC B1 ;  /* 0x0000000000017941 */ /* 0x000fea0003800000 */
.L_x_81:
        /* <DEDUP_REMOVED lines=12> */
.L_x_84:
[----:B------:R-:W-:Y:S05]  /*6d50*/  BSYNC B1 ;  /* 0x0000000000017941 */ /* 0x000fea0003800000 */
.L_x_83:
        /* <DEDUP_REMOVED lines=12> */
.L_x_86:
[----:B------:R-:W-:Y:S05]  /*6e20*/  BSYNC B1 ;  /* 0x0000000000017941 */ /* 0x000fea0003800000 */
.L_x_85:
        /* <DEDUP_REMOVED lines=12> */
.L_x_88:
[----:B------:R-:W-:Y:S05]  /*6ef0*/  BSYNC B1 ;  /* 0x0000000000017941 */ /* 0x000fea0003800000 */
.L_x_87:
        /* <DEDUP_REMOVED lines=12> */
.L_x_90:
[----:B------:R-:W-:Y:S05]  /*6fc0*/  BSYNC B1 ;  /* 0x0000000000017941 */ /* 0x000fea0003800000 */
.L_x_89:
        /* <DEDUP_REMOVED lines=12> */
.L_x_92:
[----:B------:R-:W-:Y:S05]  /*7090*/  BSYNC B1 ;  /* 0x0000000000017941 */ /* 0x000fea0003800000 */
.L_x_91:
        /* <DEDUP_REMOVED lines=12> */
.L_x_94:
[----:B------:R-:W-:Y:S05]  /*7160*/  BSYNC B1 ;  /* 0x0000000000017941 */ /* 0x000fea0003800000 */
.L_x_93:
        /* <DEDUP_REMOVED lines=12> */
.L_x_96:
[----:B------:R-:W-:Y:S05]  /*7230*/  BSYNC B1 ;  /* 0x0000000000017941 */ /* 0x000fea0003800000 */
.L_x_95:
        /* <DEDUP_REMOVED lines=12> */
.L_x_98:
[----:B------:R-:W-:Y:S05]  /*7300*/  BSYNC B1 ;  /* 0x0000000000017941 */ /* 0x000fea0003800000 */
.L_x_97:
        /* <DEDUP_REMOVED lines=12> */
.L_x_100:
[----:B------:R-:W-:Y:S05]  /*73d0*/  BSYNC B1 ;  /* 0x0000000000017941 */ /* 0x000fea0003800000 */
.L_x_99:
        /* <DEDUP_REMOVED lines=12> */
.L_x_102:
[----:B------:R-:W-:Y:S05]  /*74a0*/  BSYNC B1 ;  /* 0x0000000000017941 */ /* 0x000fea0003800000 */
.L_x_101:
        /* <DEDUP_REMOVED lines=12> */
.L_x_104:
[----:B------:R-:W-:Y:S05]  /*7570*/  BSYNC B1 ;  /* 0x0000000000017941 */ /* 0x000fea0003800000 */
.L_x_103:
        /* <DEDUP_REMOVED lines=12> */
.L_x_106:
[----:B------:R-:W-:Y:S05]  /*7640*/  BSYNC B1 ;  /* 0x0000000000017941 */ /* 0x000fea0003800000 */
.L_x_105:
        /* <DEDUP_REMOVED lines=12> */
.L_x_108:
[----:B------:R-:W-:Y:S05]  /*7710*/  BSYNC B1 ;  /* 0x0000000000017941 */ /* 0x000fea0003800000 */
.L_x_107:
        /* <DEDUP_REMOVED lines=12> */
.L_x_110:
[----:B------:R-:W-:Y:S05]  /*77e0*/  BSYNC B1 ;  /* 0x0000000000017941 */ /* 0x000fea0003800000 */
.L_x_109:
        /* <DEDUP_REMOVED lines=12> */
.L_x_112:
[----:B------:R-:W-:Y:S05]  /*78b0*/  BSYNC B1 ;  /* 0x0000000000017941 */ /* 0x000fea0003800000 */
.L_x_111:
        /* <DEDUP_REMOVED lines=12> */
.L_x_114:
[----:B------:R-:W-:Y:S05]  /*7980*/  BSYNC B1 ;  /* 0x0000000000017941 */ /* 0x000fea0003800000 */
.L_x_113:
        /* <DEDUP_REMOVED lines=12> */
.L_x_116:
[----:B------:R-:W-:Y:S05]  /*7a50*/  BSYNC B1 ;  /* 0x0000000000017941 */ /* 0x000fea0003800000 */
.L_x_115:
        /* <DEDUP_REMOVED lines=12> */
.L_x_118:
[----:B------:R-:W-:Y:S05]  /*7b20*/  BSYNC B1 ;  /* 0x0000000000017941 */ /* 0x000fea0003800000 */
.L_x_117:
        /* <DEDUP_REMOVED lines=12> */
.L_x_120:
[----:B------:R-:W-:Y:S05]  /*7bf0*/  BSYNC B1 ;  /* 0x0000000000017941 */ /* 0x000fea0003800000 */
.L_x_119:
        /* <DEDUP_REMOVED lines=12> */
.L_x_122:
[----:B------:R-:W-:Y:S05]  /*7cc0*/  BSYNC B1 ;  /* 0x0000000000017941 */ /* 0x000fea0003800000 */
.L_x_121:
        /* <DEDUP_REMOVED lines=12> */
.L_x_124:
[----:B------:R-:W-:Y:S05]  /*7d90*/  BSYNC B1 ;  /* 0x0000000000017941 */ /* 0x000fea0003800000 */
.L_x_123:
        /* <DEDUP_REMOVED lines=12> */
.L_x_126:
[----:B------:R-:W-:Y:S05]  /*7e60*/  BSYNC B1 ;  /* 0x0000000000017941 */ /* 0x000fea0003800000 */
.L_x_125:
        /* <DEDUP_REMOVED lines=12> */
.L_x_128:
[----:B------:R-:W-:Y:S05]  /*7f30*/  BSYNC B1 ;  /* 0x0000000000017941 */ /* 0x000fea0003800000 */
.L_x_127:
        /* <DEDUP_REMOVED lines=12> */
.L_x_130:
[----:B------:R-:W-:Y:S05]  /*8000*/  BSYNC B1 ;  /* 0x0000000000017941 */ /* 0x000fea0003800000 */
.L_x_129:
        /* <DEDUP_REMOVED lines=12> */
.L_x_132:
[----:B------:R-:W-:Y:S05]  /*80d0*/  BSYNC B1 ;  /* 0x0000000000017941 */ /* 0x000fea0003800000 */
.L_x_131:
        /* <DEDUP_REMOVED lines=12> */
.L_x_134:
[----:B------:R-:W-:Y:S05]  /*81a0*/  BSYNC B1 ;  /* 0x0000000000017941 */ /* 0x000fea0003800000 */
.L_x_133:
        /* <DEDUP_REMOVED lines=12> */
.L_x_136:
[----:B------:R-:W-:Y:S05]  /*8270*/  BSYNC B1 ;  /* 0x0000000000017941 */ /* 0x000fea0003800000 */
.L_x_135:
        /* <DEDUP_REMOVED lines=12> */
.L_x_138:
[----:B------:R-:W-:Y:S05]  /*8340*/  BSYNC B1 ;  /* 0x0000000000017941 */ /* 0x000fea0003800000 */
.L_x_137:
        /* <DEDUP_REMOVED lines=12> */
.L_x_140:
[----:B------:R-:W-:Y:S05]  /*8410*/  BSYNC B1 ;  /* 0x0000000000017941 */ /* 0x000fea0003800000 */
.L_x_139:
        /* <DEDUP_REMOVED lines=12> */
.L_x_142:
[----:B------:R-:W-:Y:S05]  /*84e0*/  BSYNC B1 ;  /* 0x0000000000017941 */ /* 0x000fea0003800000 */
.L_x_141:
        /* <DEDUP_REMOVED lines=12> */
.L_x_144:
[----:B------:R-:W-:Y:S05]  /*85b0*/  BSYNC B1 ;  /* 0x0000000000017941 */ /* 0x000fea0003800000 */
.L_x_143:
        /* <DEDUP_REMOVED lines=12> */
.L_x_146:
[----:B------:R-:W-:Y:S05]  /*8680*/  BSYNC B1 ;  /* 0x0000000000017941 */ /* 0x000fea0003800000 */
.L_x_145:
        /* <DEDUP_REMOVED lines=12> */
.L_x_148:
[----:B------:R-:W-:Y:S05]  /*8750*/  BSYNC B1 ;  /* 0x0000000000017941 */ /* 0x000fea0003800000 */
.L_x_147:
        /* <DEDUP_REMOVED lines=12> */
.L_x_150:
[----:B------:R-:W-:Y:S05]  /*8820*/  BSYNC B1 ;  /* 0x0000000000017941 */ /* 0x000fea0003800000 */
.L_x_149:
        /* <DEDUP_REMOVED lines=12> */
.L_x_152:
[----:B------:R-:W-:Y:S05]  /*88f0*/  BSYNC B1 ;  /* 0x0000000000017941 */ /* 0x000fea0003800000 */
.L_x_151:
        /* <DEDUP_REMOVED lines=12> */
.L_x_154:
[----:B------:R-:W-:Y:S05]  /*89c0*/  BSYNC B1 ;  /* 0x0000000000017941 */ /* 0x000fea0003800000 */
.L_x_153:
        /* <DEDUP_REMOVED lines=12> */
.L_x_156:
[----:B------:R-:W-:Y:S05]  /*8a90*/  BSYNC B1 ;  /* 0x0000000000017941 */ /* 0x000fea0003800000 */
.L_x_155:
        /* <DEDUP_REMOVED lines=12> */
.L_x_158:
[----:B------:R-:W-:Y:S05]  /*8b60*/  BSYNC B1 ;  /* 0x0000000000017941 */ /* 0x000fea0003800000 */
.L_x_157:
        /* <DEDUP_REMOVED lines=12> */
.L_x_160:
[----:B------:R-:W-:Y:S05]  /*8c30*/  BSYNC B1 ;  /* 0x0000000000017941 */ /* 0x000fea0003800000 */
.L_x_159:
        /* <DEDUP_REMOVED lines=12> */
.L_x_162:
[----:B------:R-:W-:Y:S05]  /*8d00*/  BSYNC B1 ;  /* 0x0000000000017941 */ /* 0x000fea0003800000 */
.L_x_161:
[----:B-----5:R-:W-:Y:S01]  /*8d10*/  LOP3.LUT R44, R44, 0xff, RZ, 0xc0, !PT ;  /* 0x000000ff2c2c7812 */ /* 0x020fe200078ec0ff */
[----:B------:R-:W-:Y:S01]  /*8d20*/  BSSY B1, `(.L_x_163) ;  /* 0x000000b000017945 */ /* 0x000fe20003800000 */
[----:B------:R-:W-:Y:S02]  /*8d30*/  ISETP.LT.OR P3, PT, R41, 0x79, !P2 ;  /* 0x000000792900780c */ /* 0x000fe40005761670 */
[----:B------:R-:W-:Y:S02]  /*8d40*/  F2FP.F16.E5M2.UNPACK_B R44, R44 ;  /* 0x0000002cff2c723e */ /* 0x000fe400020004ff */
[----:B0-2---:R-:W-:-:S03]  /*8d50*/  PRMT R32, RZ, 0x7610, R32 ;  /* 0x00007610ff207816 */ /* 0x005fc60000000020 */
[----:B------:R-:W-:-:S05]  /*8d60*/  HADD2.F32 R44, -RZ, R44.H0_H0 ;  /* 0x2000002cff2c7230 */ /* 0x000fca0000004100 */
[----:B------:R-:W-:-:S04]  /*8d70*/  FMUL R44, R44, UR21 ;  /* 0x000000152c2c7c20 */ /* 0x000fc80008400000 */
[----:B------:R-:W-:-:S05]  /*8d80*/  FFMA R44, R167, UR20, R44 ;  /* 0x00000014a72c7c23 */ /* 0x000fca000800002c */
[----:B------:R-:W-:-:S05]  /*8d90*/  F2FP.SATFINITE.E5M2.F32.PACK_AB_MERGE_C R33, RZ, R44, RZ ;  /* 0x0000002cff21723e */ /* 0x000fca00048060ff */
[----:B------:R0:W-:Y:S01]  /*8da0*/  @!P1 STG.E.U8 desc[UR14][R24.64+0x79], R33 ;  /* 0x0000792118009986 */ /* 0x0001e2000c10110e */
[----:B------:R-:W-:Y:S05]  /*8db0*/  @P3 BRA `(.L_x_164) ;  /* 0x0000000000043947 */ /* 0x000fea0003800000 */
[----:B------:R2:W5:Y:S02]  /*8dc0*/  LDG.E.U8 R32, desc[UR14][R34.64+0x78] ;  /* 0x0000780e22207981 */ /* 0x000564000c1e1100 */
.L_x_164:
[----:B------:R-:W-:Y:S05]  /*8dd0*/  BSYNC B1 ;  /* 0x0000000000017941 */ /* 0x000fea0003800000 */
.L_x_163:
[----:B-----5:R-:W-:Y:S01]  /*8de0*/  LOP3.LUT R32, R32, 0xff, RZ, 0xc0, !PT ;  /* 0x000000ff20207812 */ /* 0x020fe200078ec0ff */
[----:B------:R-:W-:Y:S01]  /*8df0*/  BSSY B1, `(.L_x_165) ;  /* 0x000000b000017945 */ /* 0x000fe20003800000 */
[----:B------:R-:W-:Y:S02]  /*8e00*/  ISETP.LT.OR P2, PT, R41, 0x7a, !P2 ;  /* 0x0000007a2900780c */ /* 0x000fe40005741670 */
[----:B------:R-:W-:Y:S02]  /*8e10*/  F2FP.F16.E5M2.UNPACK_B R32, R32 ;  /* 0x00000020ff20723e */ /* 0x000fe400020004ff */
[----:B01--4-:R-:W-:-:S03]  /*8e20*/  PRMT R24, RZ, 0x7610, R24 ;  /* 0x00007610ff187816 */ /* 0x013fc60000000018 */
[----:B------:R-:W-:-:S05]  /*8e30*/  HADD2.F32 R32, -RZ, R32.H0_H0 ;  /* 0x20000020ff207230 */ /* 0x000fca0000004100 */
[----:B------:R-:W-:-:S04]  /*8e40*/  FMUL R25, R32, UR21 ;  /* 0x0000001520197c20 */ /* 0x000fc80008400000 */
[----:B------:R-:W-:-:S05]  /*8e50*/  FFMA R25, R166, UR20, R25 ;  /* 0x00000014a6197c23 */ /* 0x000fca0008000019 */
[----:B------:R-:W-:-:S05]  /*8e60*/  F2FP.SATFINITE.E5M2.F32.PACK_AB_MERGE_C R25, RZ, R25, RZ ;  /* 0x00000019ff19723e */ /* 0x000fca00048060ff */
[----:B------:R0:W-:Y:S01]  /*8e70*/  @!P3 STG.E.U8 desc[UR14][R26.64+0x78], R25 ;  /* 0x000078191a00b986 */ /* 0x0001e2000c10110e */
[----:B------:R-:W-:Y:S05]  /*8e80*/  @P2 BRA `(.L_x_166) ;  /* 0x0000000000042947 */ /* 0x000fea0003800000 */
[----:B------:R1:W5:Y:S02]  /*8e90*/  LDG.E.U8 R24, desc[UR14][R34.64+0x79] ;  /* 0x0000790e22187981 */ /* 0x000364000c1e1100 */
.L_x_166:
[----:B------:R-:W-:Y:S05]  /*8ea0*/  BSYNC B1 ;  /* 0x0000000000017941 */ /* 0x000fea0003800000 */
.L_x_165:
[----:B-----5:R-:W-:Y:S01]  /*8eb0*/  LOP3.LUT R24, R24, 0xff, RZ, 0xc0, !PT ;  /* 0x000000ff18187812 */ /* 0x020fe200078ec0ff */
[----:B------:R-:W-:Y:S01]  /*8ec0*/  BSSY B1, `(.L_x_167) ;  /* 0x0000013000017945 */ /* 0x000fe20003800000 */
[----:B------:R-:W-:Y:S02]  /*8ed0*/  IADD3 R33, P1, R43, 0x80, RZ ;  /* 0x000000802b217810 */ /* 0x000fe40007f3e0ff */
[----:B------:R-:W-:-:S03]  /*8ee0*/  F2FP.F16.E5M2.UNPACK_B R24, R24 ;  /* 0x00000018ff18723e */ /* 0x000fc600020004ff */
[----:B0-----:R-:W-:Y:S01]  /*8ef0*/  IMAD.X R25, RZ, RZ, R39, P1 ;  /* 0x000000ffff197224 */ /* 0x001fe200008e0627 */
[----:B------:R-:W-:Y:S01]  /*8f00*/  ISETP.GE.AND P1, PT, R42, 0x81, PT ;  /* 0x000000812a00780c */ /* 0x000fe20003f26270 */
[----:B------:R-:W-:Y:S02]  /*8f10*/  HADD2.F32 R24, -RZ, R24.H0_H0 ;  /* 0x20000018ff187230 */ /* 0x000fe40000004100 */
[----:B-123--:R-:W-:Y:S01]  /*8f20*/  IMAD R34, R25, UR6, RZ ;  /* 0x0000000619227c24 */ /* 0x00efe2000f8e02ff */
        /* <DEDUP_REMOVED lines=12> */
.L_x_168:
[----:B------:R-:W-:Y:S05]  /*8ff0*/  BSYNC B1 ;  /* 0x0000000000017941 */ /* 0x000fea0003800000 */
.L_x_167:
[----:B-----5:R-:W-:Y:S01]  /*9000*/  LOP3.LUT R32, R32, 0xff, RZ, 0xc0, !PT ;  /* 0x000000ff20207812 */ /* 0x020fe200078ec0ff */
[----:B------:R-:W-:Y:S01]  /*9010*/  BSSY B1, `(.L_x_169) ;  /* 0x000000b000017945 */ /* 0x000fe20003800000 */
[----:B------:R-:W-:Y:S02]  /*9020*/  ISETP.LT.OR P3, PT, R41, 0x2, !P1 ;  /* 0x000000022900780c */ /* 0x000fe40004f61670 */
[----:B------:R-:W-:Y:S02]  /*9030*/  F2FP.F16.E5M2.UNPACK_B R32, R32 ;  /* 0x00000020ff20723e */ /* 0x000fe400020004ff */
[----:B0-----:R-:W-:-:S03]  /*9040*/  PRMT R26, RZ, 0x7610, R26 ;  /* 0x00007610ff1a7816 */ /* 0x001fc6000000001a */
[----:B------:R-:W-:-:S05]  /*9050*/  HADD2.F32 R32, -RZ, R32.H0_H0 ;  /* 0x20000020ff207230 */ /* 0x000fca0000004100 */
[----:B------:R-:W-:-:S04]  /*9060*/  FMUL R27, R32, UR21 ;  /* 0x00000015201b7c20 */ /* 0x000fc80008400000 */
[----:B------:R-:W-:-:S05]  /*9070*/  FFMA R27, R164, UR20, R27 ;  /* 0x00000014a41b7c23 */ /* 0x000fca000800001b */
[----:B------:R-:W-:-:S05]  /*9080*/  F2FP.SATFINITE.E5M2.F32.PACK_AB_MERGE_C R27, RZ, R27, RZ ;  /* 0x0000001bff1b723e */ /* 0x000fca00048060ff */
[----:B------:R0:W-:Y:S01]  /*9090*/  @!P5 STG.E.U8 desc[UR14][R30.64], R27 ;  /* 0x0000001b1e00d986 */ /* 0x0001e2000c10110e */
[----:B------:R-:W-:Y:S05]  /*90a0*/  @P3 BRA `(.L_x_170) ;  /* 0x0000000000043947 */ /* 0x000fea0003800000 */
[----:B------:R2:W5:Y:S02]  /*90b0*/  LDG.E.U8 R26, desc[UR14][R24.64+0x1] ;  /* 0x0000010e181a7981 */ /* 0x000564000c1e1100 */
.L_x_170:
[----:B------:R-:W-:Y:S05]  /*90c0*/  BSYNC B1 ;  /* 0x0000000000017941 */ /* 0x000fea0003800000 */
.L_x_169:
[----:B-----5:R-:W-:Y:S01]  /*90d0*/  LOP3.LUT R26, R26, 0xff, RZ, 0xc0, !PT ;  /* 0x000000ff1a1a7812 */ /* 0x020fe200078ec0ff */
[----:B------:R-:W-:Y:S01]  /*90e0*/  BSSY B1, `(.L_x_171) ;  /* 0x0000013000017945 */ /* 0x000fe20003800000 */
[----:B------:R-:W-:Y:S02]  /*90f0*/  IADD3 R43, P2, R43, 0x88, RZ ;  /* 0x000000882b2b7810 */ /* 0x000fe40007f5e0ff */
[----:B------:R-:W-:Y:S02]  /*9100*/  F2FP.F16.E5M2.UNPACK_B R26, R26 ;  /* 0x0000001aff1a723e */ /* 0x000fe400020004ff */
[----:B------:R-:W-:Y:S01]  /*9110*/  PRMT R32, RZ, 0x7610, R32 ;  /* 0x00007610ff207816 */ /* 0x000fe20000000020 */
[----:B------:R-:W-:Y:S01]  /*9120*/  IMAD.X R38, RZ, RZ, R39, P2 ;  /* 0x000000ffff267224 */ /* 0x000fe200010e0627 */
[----:B------:R-:W-:Y:S01]  /*9130*/  ISETP.GE.AND P2, PT, R42, 0x89, PT ;  /* 0x000000892a00780c */ /* 0x000fe20003f46270 */
[----:B------:R-:W-:Y:S02]  /*9140*/  HADD2.F32 R26, -RZ, R26.H0_H0 ;  /* 0x2000001aff1a7230 */ /* 0x000fe40000004100 */
[----:B------:R-:W-:Y:S01]  /*9150*/  IMAD R38, R38, UR6, RZ ;  /* 0x0000000626267c24 */ /* 0x000fe2000f8e02ff */
[----:B------:R-:W-:Y:S01]  /*9160*/  ISETP.LT.OR P5, PT, R41, 0x1, !P2 ;  /* 0x000000012900780c */ /* 0x000fe200057a1670 */
[----:B------:R-:W-:-:S04]  /*9170*/  IMAD.WIDE.U32 R36, R43, UR6, R36 ;  /* 0x000000062b247c25 */ /* 0x000fc8000f8e0024 */
[----:B------:R-:W-:Y:S01]  /*9180*/  FMUL R26, R26, UR21 ;  /* 0x000000151a1a7c20 */ /* 0x000fe20008400000 */
[----:B------:R-:W-:-:S03]  /*9190*/  IMAD R43, R43, UR7, R38 ;  /* 0x000000072b2b7c24 */ /* 0x000fc6000f8e0226 */
[----:B------:R-:W-:Y:S01]  /*91a0*/  FFMA R163, R163, UR20, R26 ;  /* 0x00000014a3a37c23 */ /* 0x000fe2000800001a */
[----:B------:R-:W-:-:S04]  /*91b0*/  IADD3 R26, P6, R36, UR10, RZ ;  /* 0x0000000a241a7c10 */ /* 0x000fc8000ffde0ff */
[----:B------:R-:W-:Y:S02]  /*91c0*/  F2FP.SATFINITE.E5M2.F32.PACK_AB_MERGE_C R163, RZ, R163, RZ ;  /* 0x000000a3ffa3723e */ /* 0x000fe400048060ff */
[----:B0-----:R-:W-:-:S03]  /*91d0*/  IADD3.X R27, R37, UR11, R43, P6, !PT ;  /* 0x0000000b251b7c10 */ /* 0x001fc6000b7fe42b */
[----:B------:R0:W-:Y:S01]  /*91e0*/  @!P3 STG.E.U8 desc[UR14][R30.64+0x1], R163 ;  /* 0x000001a31e00b986 */ /* 0x0001e2000c10110e */
[----:B------:R-:W-:Y:S05]  /*91f0*/  @P5 BRA `(.L_x_172) ;  /* 0x0000000000045947 */ /* 0x000fea0003800000 */
[----:B------:R3:W5:Y:S02]  /*9200*/  LDG.E.U8 R32, desc[UR14][R26.64] ;  /* 0x0000000e1a207981 */ /* 0x000764000c1e1100 */
.L_x_172:
[----:B------:R-:W-:Y:S05]  /*9210*/  BSYNC B1 ;  /* 0x0000000000017941 */ /* 0x000fea0003800000 */
.L_x_171:
        /* <DEDUP_REMOVED lines=12> */
.L_x_174:
[----:B------:R-:W-:Y:S05]  /*92e0*/  BSYNC B1 ;  /* 0x0000000000017941 */ /* 0x000fea0003800000 */
.L_x_173:
        /* <DEDUP_REMOVED lines=12> */
.L_x_176:
[----:B------:R-:W-:Y:S05]  /*93b0*/  BSYNC B1 ;  /* 0x0000000000017941 */ /* 0x000fea0003800000 */
.L_x_175:
        /* <DEDUP_REMOVED lines=12> */
.L_x_178:
[----:B------:R-:W-:Y:S05]  /*9480*/  BSYNC B1 ;  /* 0x0000000000017941 */ /* 0x000fea0003800000 */
.L_x_177:
        /* <DEDUP_REMOVED lines=12> */
.L_x_180:
[----:B------:R-:W-:Y:S05]  /*9550*/  BSYNC B1 ;  /* 0x0000000000017941 */ /* 0x000fea0003800000 */
.L_x_179:
        /* <DEDUP_REMOVED lines=12> */
.L_x_182:
[----:B------:R-:W-:Y:S05]  /*9620*/  BSYNC B1 ;  /* 0x0000000000017941 */ /* 0x000fea0003800000 */
.L_x_181:
        /* <DEDUP_REMOVED lines=12> */
.L_x_184:
[----:B------:R-:W-:Y:S05]  /*96f0*/  BSYNC B1 ;  /* 0x0000000000017941 */ /* 0x000fea0003800000 */
.L_x_183:
        /* <DEDUP_REMOVED lines=12> */
.L_x_186:
[----:B------:R-:W-:Y:S05]  /*97c0*/  BSYNC B1 ;  /* 0x0000000000017941 */ /* 0x000fea0003800000 */
.L_x_185:
        /* <DEDUP_REMOVED lines=12> */
.L_x_188:
[----:B------:R-:W-:Y:S05]  /*9890*/  BSYNC B1 ;  /* 0x0000000000017941 */ /* 0x000fea0003800000 */
.L_x_187:
        /* <DEDUP_REMOVED lines=12> */
.L_x_190:
[----:B------:R-:W-:Y:S05]  /*9960*/  BSYNC B1 ;  /* 0x0000000000017941 */ /* 0x000fea0003800000 */
.L_x_189:
        /* <DEDUP_REMOVED lines=12> */
.L_x_192:
[----:B------:R-:W-:Y:S05]  /*9a30*/  BSYNC B1 ;  /* 0x0000000000017941 */ /* 0x000fea0003800000 */
.L_x_191:
        /* <DEDUP_REMOVED lines=12> */
.L_x_194:
[----:B------:R-:W-:Y:S05]  /*9b00*/  BSYNC B1 ;  /* 0x0000000000017941 */ /* 0x000fea0003800000 */
.L_x_193:
[----:B-----5:R-:W-:Y:S01]  /*9b10*/  LOP3.LUT R32, R32, 0xff, RZ, 0xc0, !PT ;  /* 0x000000ff20207812 */ /* 0x020fe200078ec0ff */
[----:B------:R-:W-:Y:S01]  /*9b20*/  BSSY B1, `(.L_x_195) ;  /* 0x000000b000017945 */ /* 0x000fe20003800000 */
[----:B------:R-:W-:Y:S02]  /*9b30*/  ISETP.LT.OR P5, PT, R41, 0x19, !P2 ;  /* 0x000000192900780c */ /* 0x000fe400057a1670 */
[----:B------:R-:W-:-:S05]  /*9b40*/  F2FP.F16.E5M2.UNPACK_B R32, R32 ;  /* 0x00000020ff20723e */ /* 0x000fca00020004ff */
[----:B------:R-:W-:-:S05]  /*9b50*/  HADD2.F32 R32, -RZ, R32.H0_H0 ;  /* 0x20000020ff207230 */ /* 0x000fca0000004100 */
[----:B------:R-:W-:-:S04]  /*9b60*/  FMUL R32, R32, UR21 ;  /* 0x0000001520207c20 */ /* 0x000fc80008400000 */
[----:B------:R-:W-:Y:S01]  /*9b70*/  FFMA R32, R23, UR20, R32 ;  /* 0x0000001417207c23 */ /* 0x000fe20008000020 */
[----:B------:R-:W-:-:S04]  /*9b80*/  PRMT R23, RZ, 0x7610, R23 ;  /* 0x00007610ff177816 */ /* 0x000fc80000000017 */
[----:B----4-:R-:W-:-:S05]  /*9b90*/  F2FP.SATFINITE.E5M2.F32.PACK_AB_MERGE_C R33, RZ, R32, RZ ;  /* 0x00000020ff21723e */ /* 0x010fca00048060ff */
[----:B------:R4:W-:Y:S01]  /*9ba0*/  @!P3 STG.E.U8 desc[UR14][R30.64+0x19], R33 ;  /* 0x000019211e00b986 */ /* 0x0009e2000c10110e */
[----:B------:R-:W-:Y:S05]  /*9bb0*/  @P5 BRA `(.L_x_196) ;  /* 0x0000000000045947 */ /* 0x000fea0003800000 */
[----:B------:R0:W5:Y:S02]  /*9bc0*/  LDG.E.U8 R23, desc[UR14][R26.64+0x18] ;  /* 0x0000180e1a177981 */ /* 0x000164000c1e1100 */
.L_x_196:
[----:B------:R-:W-:Y:S05]  /*9bd0*/  BSYNC B1 ;  /* 0x0000000000017941 */ /* 0x000fea0003800000 */
.L_x_195:
        /* <DEDUP_REMOVED lines=8> */
[----:B------:R-:W-:-:S05]  /*9c60*/  F2FP.SATFINITE.E5M2.F32.PACK_AB_MERGE_C R23, RZ, R23, RZ ;  /* 0x00000017ff17723e */ /* 0x000fca00048060ff */
[----:B------:R0:W-:Y:S01]  /*9c70*/  @!P5 STG.E.U8 desc[UR14][R28.64+0x18], R23 ;  /* 0x000018171c00d986 */ /* 0x0001e2000c10110e */
[----:B------:R-:W-:Y:S05]  /*9c80*/  @P3 BRA `(.L_x_198) ;  /* 0x0000000000043947 */ /* 0x000fea0003800000 */
[----:B------:R0:W5:Y:S02]  /*9c90*/  LDG.E.U8 R22, desc[UR14][R26.64+0x19] ;  /* 0x0000190e1a167981 */ /* 0x000164000c1e1100 */
.L_x_198:
[----:B------:R-:W-:Y:S05]  /*9ca0*/  BSYNC B1 ;  /* 0x0000000000017941 */ /* 0x000fea0003800000 */
.L_x_197:
        /* <DEDUP_REMOVED lines=8> */
[----:B0-----:R-:W-:-:S05]  /*9d30*/  F2FP.SATFINITE.E5M2.F32.PACK_AB_MERGE_C R23, RZ, R22, RZ ;  /* 0x00000016ff17723e */ /* 0x001fca00048060ff */
[----:B------:R0:W-:Y:S01]  /*9d40*/  @!P3 STG.E.U8 desc[UR14][R28.64+0x19], R23 ;  /* 0x000019171c00b986 */ /* 0x0001e2000c10110e */
[----:B------:R-:W-:Y:S05]  /*9d50*/  @P5 BRA `(.L_x_200) ;  /* 0x0000000000045947 */ /* 0x000fea0003800000 */
[----:B------:R0:W5:Y:S02]  /*9d60*/  LDG.E.U8 R21, desc[UR14][R24.64+0x20] ;  /* 0x0000200e18157981 */ /* 0x000164000c1e1100 */
.L_x_200:
[----:B------:R-:W-:Y:S05]  /*9d70*/  BSYNC B1 ;  /* 0x0000000000017941 */ /* 0x000fea0003800000 */
.L_x_199:
        /* <DEDUP_REMOVED lines=12> */
.L_x_202:
[----:B------:R-:W-:Y:S05]  /*9e40*/  BSYNC B1 ;  /* 0x0000000000017941 */ /* 0x000fea0003800000 */
.L_x_201:
        /* <DEDUP_REMOVED lines=12> */
.L_x_204:
[----:B------:R-:W-:Y:S05]  /*9f10*/  BSYNC B1 ;  /* 0x0000000000017941 */ /* 0x000fea0003800000 */
.L_x_203:
        /* <DEDUP_REMOVED lines=12> */
.L_x_206:
[----:B------:R-:W-:Y:S05]  /*9fe0*/  BSYNC B1 ;  /* 0x0000000000017941 */ /* 0x000fea0003800000 */
.L_x_205:
        /* <DEDUP_REMOVED lines=12> */
.L_x_208:
[----:B------:R-:W-:Y:S05]  /*a0b0*/  BSYNC B1 ;  /* 0x0000000000017941 */ /* 0x000fea0003800000 */
.L_x_207:
        /* <DEDUP_REMOVED lines=12> */
.L_x_210:
[----:B------:R-:W-:Y:S05]  /*a180*/  BSYNC B1 ;  /* 0x0000000000017941 */ /* 0x000fea0003800000 */
.L_x_209:
        /* <DEDUP_REMOVED lines=12> */
.L_x_212:
[----:B------:R-:W-:Y:S05]  /*a250*/  BSYNC B1 ;  /* 0x0000000000017941 */ /* 0x000fea0003800000 */
.L_x_211:
        /* <DEDUP_REMOVED lines=12> */
.L_x_214:
[----:B------:R-:W-:Y:S05]  /*a320*/  BSYNC B1 ;  /* 0x0000000000017941 */ /* 0x000fea0003800000 */
.L_x_213:
        /* <DEDUP_REMOVED lines=12> */
.L_x_216:
[----:B------:R-:W-:Y:S05]  /*a3f0*/  BSYNC B1 ;  /* 0x0000000000017941 */ /* 0x000fea0003800000 */
.L_x_215:
        /* <DEDUP_REMOVED lines=12> */
.L_x_218:
[----:B------:R-:W-:Y:S05]  /*a4c0*/  BSYNC B1 ;  /* 0x0000000000017941 */ /* 0x000fea0003800000 */
.L_x_217:
        /* <DEDUP_REMOVED lines=12> */
.L_x_220:
[----:B------:R-:W-:Y:S05]  /*a590*/  BSYNC B1 ;  /* 0x0000000000017941 */ /* 0x000fea0003800000 */
.L_x_219:
        /* <DEDUP_REMOVED lines=12> */
.L_x_222:
[----:B------:R-:W-:Y:S05]  /*a660*/  BSYNC B1 ;  /* 0x0000000000017941 */ /* 0x000fea0003800000 */
.L_x_221:
        /* <DEDUP_REMOVED lines=12> */
.L_x_224:
[----:B------:R-:W-:Y:S05]  /*a730*/  BSYNC B1 ;  /* 0x0000000000017941 */ /* 0x000fea0003800000 */
.L_x_223:
        /* <DEDUP_REMOVED lines=12> */
.L_x_226:
[----:B------:R-:W-:Y:S05]  /*a800*/  BSYNC B1 ;  /* 0x0000000000017941 */ /* 0x000fea0003800000 */
.L_x_225:
        /* <DEDUP_REMOVED lines=12> */
.L_x_228:
[----:B------:R-:W-:Y:S05]  /*a8d0*/  BSYNC B1 ;  /* 0x0000000000017941 */ /* 0x000fea0003800000 */
.L_x_227:
        /* <DEDUP_REMOVED lines=12> */
.L_x_230:
[----:B------:R-:W-:Y:S05]  /*a9a0*/  BSYNC B1 ;  /* 0x0000000000017941 */ /* 0x000fea0003800000 */
.L_x_229:
        /* <DEDUP_REMOVED lines=12> */
.L_x_232:
[----:B------:R-:W-:Y:S05]  /*aa70*/  BSYNC B1 ;  /* 0x0000000000017941 */ /* 0x000fea0003800000 */
.L_x_231:
        /* <DEDUP_REMOVED lines=12> */
.L_x_234:
[----:B------:R-:W-:Y:S05]  /*ab40*/  BSYNC B1 ;  /* 0x0000000000017941 */ /* 0x000fea0003800000 */
.L_x_233:
        /* <DEDUP_REMOVED lines=12> */
.L_x_236:
[----:B------:R-:W-:Y:S05]  /*ac10*/  BSYNC B1 ;  /* 0x0000000000017941 */ /* 0x000fea0003800000 */
.L_x_235:
        /* <DEDUP_REMOVED lines=12> */
.L_x_238:
[----:B------:R-:W-:Y:S05]  /*ace0*/  BSYNC B1 ;  /* 0x0000000000017941 */ /* 0x000fea0003800000 */
.L_x_237:
[----:B-----5:R-:W-:Y:S01]  /*acf0*/  LOP3.LUT R2, R2, 0xff, RZ, 0xc0, !PT ;  /* 0x000000ff02027812 */ /* 0x020fe200078ec0ff */
[----:B------:R-:W-:Y:S01]  /*ad00*/  BSSY B1, `(.L_x_239) ;  /* 0x000000b000017945 */ /* 0x000fe20003800000 */
[----:B------:R-:W-:Y:S02]  /*ad10*/  ISETP.LT.OR P5, PT, R41, 0x49, !P1 ;  /* 0x000000492900780c */ /* 0x000fe40004fa1670 */
[----:B------:R-:W-:-:S05]  /*ad20*/  F2FP.F16.E5M2.UNPACK_B R2, R2 ;  /* 0x00000002ff02723e */ /* 0x000fca00020004ff */
[----:B------:R-:W-:-:S05]  /*ad30*/  HADD2.F32 R2, -RZ, R2.H0_H0 ;  /* 0x20000002ff027230 */ /* 0x000fca0000004100 */
[----:B0-----:R-:W-:-:S04]  /*ad40*/  FMUL R3, R2, UR21 ;  /* 0x0000001502037c20 */ /* 0x001fc80008400000 */
[----:B------:R-:W-:Y:S01]  /*ad50*/  FFMA R3, R0, UR20, R3 ;  /* 0x0000001400037c23 */ /* 0x000fe20008000003 */
[----:B------:R-:W-:-:S04]  /*ad60*/  PRMT R0, RZ, 0x7610, R0 ;  /* 0x00007610ff007816 */ /* 0x000fc80000000000 */
[----:B------:R-:W-:-:S05]  /*ad70*/  F2FP.SATFINITE.E5M2.F32.PACK_AB_MERGE_C R3, RZ, R3, RZ ;  /* 0x00000003ff03723e */ /* 0x000fca00048060ff */
[----:B------:R0:W-:Y:S01]  /*ad80*/  @!P3 STG.E.U8 desc[UR14][R28.64+0x41], R3 ;  /* 0x000041031c00b986 */ /* 0x0001e2000c10110e */
[----:B------:R-:W-:Y:S05]  /*ad90*/  @P5 BRA `(.L_x_240) ;  /* 0x0000000000045947 */ /* 0x000fea0003800000 */
[----:B------:R0:W5:Y:S02]  /*ada0*/  LDG.E.U8 R0, desc[UR14][R24.64+0x48] ;  /* 0x0000480e18007981 */ /* 0x000164000c1e1100 */
.L_x_240:
[----:B------:R-:W-:Y:S05]  /*adb0*/  BSYNC B1 ;  /* 0x0000000000017941 */ /* 0x000fea0003800000 */
.L_x_239:
[----:B------:R-:W2:Y:S01]  /*adc0*/  LDL.LU R2, [R1] ;  /* 0x0000000001027983 */ /* 0x000ea20000300800 */
[----:B-----5:R-:W-:Y:S01]  /*add0*/  LOP3.LUT R0, R0, 0xff, RZ, 0xc0, !PT ;  /* 0x000000ff00007812 */ /* 0x020fe200078ec0ff */
[----:B------:R-:W-:Y:S01]  /*ade0*/  BSSY B1, `(.L_x_241) ;  /* 0x000000b000017945 */ /* 0x000fe20003800000 */
[----:B------:R-:W-:Y:S02]  /*adf0*/  ISETP.LT.OR P3, PT, R41, 0x4a, !P1 ;  /* 0x0000004a2900780c */ /* 0x000fe40004f61670 */
[----:B------:R-:W-:-:S05]  /*ae00*/  F2FP.F16.E5M2.UNPACK_B R0, R0 ;  /* 0x00000000ff00723e */ /* 0x000fca00020004ff */
[----:B------:R-:W-:-:S05]  /*ae10*/  HADD2.F32 R0, -RZ, R0.H0_H0 ;  /* 0x20000000ff007230 */ /* 0x000fca0000004100 */
[----:B------:R-:W-:-:S04]  /*ae20*/  FMUL R0, R0, UR21 ;  /* 0x0000001500007c20 */ /* 0x000fc80008400000 */
[----:B--2---:R-:W-:-:S05]  /*ae30*/  FFMA R0, R2, UR20, R0 ;  /* 0x0000001402007c23 */ /* 0x004fca0008000000 */
[----:B0-----:R-:W-:Y:S02]  /*ae40*/  F2FP.SATFINITE.E5M2.F32.PACK_AB_MERGE_C R3, RZ, R0, RZ ;  /* 0x00000000ff03723e */ /* 0x001fe400048060ff */
[----:B------:R-:W-:-:S03]  /*ae50*/  PRMT R0, RZ, 0x7610, R0 ;  /* 0x00007610ff007816 */ /* 0x000fc60000000000 */
[----:B------:R0:W-:Y:S01]  /*ae60*/  @!P5 STG.E.U8 desc[UR14][R30.64+0x48], R3 ;  /* 0x000048031e00d986 */ /* 0x0001e2000c10110e */
[----:B------:R-:W-:Y:S05]  /*ae70*/  @P3 BRA `(.L_x_242) ;  /* 0x0000000000043947 */ /* 0x000fea0003800000 */
[----:B------:R2:W5:Y:S02]  /*ae80*/  LDG.E.U8 R0, desc[UR14][R24.64+0x49] ;  /* 0x0000490e18007981 */ /* 0x000564000c1e1100 */
.L_x_242:
[----:B------:R-:W-:Y:S05]  /*ae90*/  BSYNC B1 ;  /* 0x0000000000017941 */ /* 0x000fea0003800000 */
.L_x_241:
[----:B------:R-:W3:Y:S01]  /*aea0*/  LDL.LU R2, [R1+0x4] ;  /* 0x0000040001027983 */ /* 0x000ee20000300800 */
[----:B-----5:R-:W-:Y:S01]  /*aeb0*/  LOP3.LUT R0, R0, 0xff, RZ, 0xc0, !PT ;  /* 0x000000ff00007812 */ /* 0x020fe200078ec0ff */
[----:B------:R-:W-:Y:S01]  /*aec0*/  BSSY B1, `(.L_x_243) ;  /* 0x000000b000017945 */ /* 0x000fe20003800000 */
[----:B------:R-:W-:Y:S02]  /*aed0*/  ISETP.LT.OR P5, PT, R41, 0x49, !P2 ;  /* 0x000000492900780c */ /* 0x000fe400057a1670 */
[----:B------:R-:W-:-:S05]  /*aee0*/  F2FP.F16.E5M2.UNPACK_B R0, R0 ;  /* 0x00000000ff00723e */ /* 0x000fca00020004ff */
[----:B------:R-:W-:-:S05]  /*aef0*/  HADD2.F32 R0, -RZ, R0.H0_H0 ;  /* 0x20000000ff007230 */ /* 0x000fca0000004100 */
[----:B------:R-:W-:-:S04]  /*af00*/  FMUL R0, R0, UR21 ;  /* 0x0000001500007c20 */ /* 0x000fc80008400000 */
[----:B---3--:R-:W-:-:S05]  /*af10*/  FFMA R0, R2, UR20, R0 ;  /* 0x0000001402007c23 */ /* 0x008fca0008000000 */
[----:B0-----:R-:W-:Y:S02]  /*af20*/  F2FP.SATFINITE.E5M2.F32.PACK_AB_MERGE_C R3, RZ, R0, RZ ;  /* 0x00000000ff03723e */ /* 0x001fe400048060ff */
[----:B------:R-:W-:-:S03]  /*af30*/  PRMT R0, RZ, 0x7610, R0 ;  /* 0x00007610ff007816 */ /* 0x000fc60000000000 */
[----:B------:R0:W-:Y:S01]  /*af40*/  @!P3 STG.E.U8 desc[UR14][R30.64+0x49], R3 ;  /* 0x000049031e00b986 */ /* 0x0001e2000c10110e */
[----:B------:R-:W-:Y:S05]  /*af50*/  @P5 BRA `(.L_x_244) ;  /* 0x0000000000045947 */ /* 0x000fea0003800000 */
[----:B------:R3:W5:Y:S02]  /*af60*/  LDG.E.U8 R0, desc[UR14][R26.64+0x48] ;  /* 0x0000480e1a007981 */ /* 0x000764000c1e1100 */
.L_x_244:
[----:B------:R-:W-:Y:S05]  /*af70*/  BSYNC B1 ;  /* 0x0000000000017941 */ /* 0x000fea0003800000 */
.L_x_243:
[----:B------:R-:W2:Y:S01]  /*af80*/  LDL.LU R2, [R1+0x8] ;  /* 0x0000080001027983 */ /* 0x000ea20000300800 */
        /* <DEDUP_REMOVED lines=12> */
.L_x_246:
[----:B------:R-:W-:Y:S05]  /*b050*/  BSYNC B1 ;  /* 0x0000000000017941 */ /* 0x000fea0003800000 */
.L_x_245:
        /* <DEDUP_REMOVED lines=13> */
.L_x_248:
[----:B------:R-:W-:Y:S05]  /*b130*/  BSYNC B1 ;  /* 0x0000000000017941 */ /* 0x000fea0003800000 */
.L_x_247:
        /* <DEDUP_REMOVED lines=13> */
.L_x_250:
[----:B------:R-:W-:Y:S05]  /*b210*/  BSYNC B1 ;  /* 0x0000000000017941 */ /* 0x000fea0003800000 */
.L_x_249:
        /* <DEDUP_REMOVED lines=13> */
.L_x_252:
[----:B------:R-:W-:Y:S05]  /*b2f0*/  BSYNC B1 ;  /* 0x0000000000017941 */ /* 0x000fea0003800000 */
.L_x_251:
        /* <DEDUP_REMOVED lines=13> */
.L_x_254:
[----:B------:R-:W-:Y:S05]  /*b3d0*/  BSYNC B1 ;  /* 0x0000000000017941 */ /* 0x000fea0003800000 */
.L_x_253:
        /* <DEDUP_REMOVED lines=13> */
.L_x_256:
[----:B------:R-:W-:Y:S05]  /*b4b0*/  BSYNC B1 ;  /* 0x0000000000017941 */ /* 0x000fea0003800000 */
.L_x_255:
        /* <DEDUP_REMOVED lines=13> */
.L_x_258:
[----:B------:R-:W-:Y:S05]  /*b590*/  BSYNC B1 ;  /* 0x0000000000017941 */ /* 0x000fea0003800000 */
.L_x_257:
        /* <DEDUP_REMOVED lines=13> */
.L_x_260:
[----:B------:R-:W-:Y:S05]  /*b670*/  BSYNC B1 ;  /* 0x0000000000017941 */ /* 0x000fea0003800000 */
.L_x_259:
        /* <DEDUP_REMOVED lines=13> */
.L_x_262:
[----:B------:R-:W-:Y:S05]  /*b750*/  BSYNC B1 ;  /* 0x0000000000017941 */ /* 0x000fea0003800000 */
.L_x_261:
        /* <DEDUP_REMOVED lines=13> */
.L_x_264:
[----:B------:R-:W-:Y:S05]  /*b830*/  BSYNC B1 ;  /* 0x0000000000017941 */ /* 0x000fea0003800000 */
.L_x_263:
        /* <DEDUP_REMOVED lines=13> */
.L_x_266:
[----:B------:R-:W-:Y:S05]  /*b910*/  BSYNC B1 ;  /* 0x0000000000017941 */ /* 0x000fea0003800000 */
.L_x_265:
        /* <DEDUP_REMOVED lines=13> */
.L_x_268:
[----:B------:R-:W-:Y:S05]  /*b9f0*/  BSYNC B1 ;  /* 0x0000000000017941 */ /* 0x000fea0003800000 */
.L_x_267:
        /* <DEDUP_REMOVED lines=13> */
.L_x_270:
[----:B------:R-:W-:Y:S05]  /*bad0*/  BSYNC B1 ;  /* 0x0000000000017941 */ /* 0x000fea0003800000 */
.L_x_269:
        /* <DEDUP_REMOVED lines=13> */
.L_x_272:
[----:B------:R-:W-:Y:S05]  /*bbb0*/  BSYNC B1 ;  /* 0x0000000000017941 */ /* 0x000fea0003800000 */
.L_x_271:
        /* <DEDUP_REMOVED lines=13> */
.L_x_274:
[----:B------:R-:W-:Y:S05]  /*bc90*/  BSYNC B1 ;  /* 0x0000000000017941 */ /* 0x000fea0003800000 */
.L_x_273:
        /* <DEDUP_REMOVED lines=13> */
.L_x_276:
[----:B------:R-:W-:Y:S05]  /*bd70*/  BSYNC B1 ;  /* 0x0000000000017941 */ /* 0x000fea0003800000 */
.L_x_275:
        /* <DEDUP_REMOVED lines=13> */
.L_x_278:
[----:B------:R-:W-:Y:S05]  /*be50*/  BSYNC B1 ;  /* 0x0000000000017941 */ /* 0x000fea0003800000 */
.L_x_277:
        /* <DEDUP_REMOVED lines=13> */
.L_x_280:
[----:B------:R-:W-:Y:S05]  /*bf30*/  BSYNC B1 ;  /* 0x0000000000017941 */ /* 0x000fea0003800000 */
.L_x_279:
        /* <DEDUP_REMOVED lines=13> */
.L_x_282:
[----:B------:R-:W-:Y:S05]  /*c010*/  BSYNC B1 ;  /* 0x0000000000017941 */ /* 0x000fea0003800000 */
.L_x_281:
        /* <DEDUP_REMOVED lines=13> */
.L_x_284:
[----:B------:R-:W-:Y:S05]  /*c0f0*/  BSYNC B1 ;  /* 0x0000000000017941 */ /* 0x000fea0003800000 */
.L_x_283:
        /* <DEDUP_REMOVED lines=13> */
.L_x_286:
[----:B------:R-:W-:Y:S05]  /*c1d0*/  BSYNC B1 ;  /* 0x0000000000017941 */ /* 0x000fea0003800000 */
.L_x_285:
        /* <DEDUP_REMOVED lines=13> */
.L_x_288:
[----:B------:R-:W-:Y:S05]  /*c2b0*/  BSYNC B1 ;  /* 0x0000000000017941 */ /* 0x000fea0003800000 */
.L_x_287:
        /* <DEDUP_REMOVED lines=13> */
.L_x_290:
[----:B------:R-:W-:Y:S05]  /*c390*/  BSYNC B1 ;  /* 0x0000000000017941 */ /* 0x000fea0003800000 */
.L_x_289:
        /* <DEDUP_REMOVED lines=13> */
.L_x_292:
[----:B------:R-:W-:Y:S05]  /*c470*/  BSYNC B1 ;  /* 0x0000000000017941 */ /* 0x000fea0003800000 */
.L_x_291:
        /* <DEDUP_REMOVED lines=13> */
.L_x_294:
[----:B------:R-:W-:Y:S05]  /*c550*/  BSYNC B1 ;  /* 0x0000000000017941 */ /* 0x000fea0003800000 */
.L_x_293:
[----:B------:R-:W-:Y:S05]  /*c560*/  @P2 BRA `(.L_x_295) ;  /* 0x0000002000a42947 */ /* 0x000fea0003800000 */
[----:B------:R-:W2:Y:S01]  /*c570*/  LDL.LU R2, [R1+0x6c] ;  /* 0x00006c0001027983 */ /* 0x000ea20000300800 */
[----:B-----5:R-:W-:-:S04]  /*c580*/  LOP3.LUT R0, R0, 0xff, RZ, 0xc0, !PT ;  /* 0x000000ff00007812 */ /* 0x020fc800078ec0ff */
[----:B------:R-:W-:-:S05]  /*c590*/  F2FP.F16.E5M2.UNPACK_B R0, R0 ;  /* 0x00000000ff00723e */ /* 0x000fca00020004ff */
[----:B------:R-:W-:-:S05]  /*c5a0*/  HADD2.F32 R0, -RZ, R0.H0_H0 ;  /* 0x20000000ff007230 */ /* 0x000fca0000004100 */
[----:B------:R-:W-:-:S04]  /*c5b0*/  FMUL R0, R0, UR21 ;  /* 0x0000001500007c20 */ /* 0x000fc80008400000 */
[----:B--2---:R-:W-:-:S05]  /*c5c0*/  FFMA R0, R2, UR20, R0 ;  /* 0x0000001402007c23 */ /* 0x004fca0008000000 */
[----:B0-----:R-:W-:-:S05]  /*c5d0*/  F2FP.SATFINITE.E5M2.F32.PACK_AB_MERGE_C R3, RZ, R0, RZ ;  /* 0x00000000ff03723e */ /* 0x001fca00048060ff */
[----:B------:R0:W-:Y:S01]  /*c5e0*/  STG.E.U8 desc[UR14][R28.64+0x79], R3 ;  /* 0x000079031c007986 */ /* 0x0001e2000c10110e */
[----:B------:R-:W-:Y:S05]  /*c5f0*/  BRA `(.L_x_295) ;  /* 0x0000002000807947 */ /* 0x000fea0003800000 */
.L_x_38:
[C---:B------:R-:W-:Y:S01]  /*c600*/  ISETP.GE.AND P5, PT, R42.reuse, 0x1, PT ;  /* 0x000000012a00780c */ /* 0x040fe20003fa6270 */
[----:B------:R-:W-:Y:S01]  /*c610*/  FMUL R227, R227, UR20 ;  /* 0x00000014e3e37c20 */ /* 0x000fe20008400000 */
[----:B------:R-:W-:Y:S02]  /*c620*/  ISETP.GE.AND P2, PT, R42, 0x9, PT ;  /* 0x000000092a00780c */ /* 0x000fe40003f46270 */
[C---:B------:R-:W-:Y:S02]  /*c630*/  ISETP.LT.OR P1, PT, R41.reuse, 0x2, !P5 ;  /* 0x000000022900780c */ /* 0x040fe40006f21670 */
[----:B------:R-:W-:Y:S02]  /*c640*/  F2FP.SATFINITE.E5M2.F32.PACK_AB_MERGE_C R227, RZ, R227, RZ ;  /* 0x000000e3ffe3723e */ /* 0x000fe400048060ff */
[C---:B------:R-:W-:Y:S01]  /*c650*/  ISETP.LT.OR P3, PT, R41.reuse, 0x1, !P5 ;  /* 0x000000012900780c */ /* 0x040fe20006f61670 */
[----:B------:R-:W-:Y:S01]  /*c660*/  FMUL R228, R228, UR20 ;  /* 0x00000014e4e47c20 */ /* 0x000fe20008400000 */
[----:B------:R-:W-:Y:S01]  /*c670*/  ISETP.LT.OR P6, PT, R41, 0x1, !P2 ;  /* 0x000000012900780c */ /* 0x000fe200057c1670 */
[----:B------:R-:W-:Y:S01]  /*c680*/  FMUL R225, R225, UR20 ;  /* 0x00000014e1e17c20 */ /* 0x000fe20008400000 */
[----:B------:R-:W-:-:S05]  /*c690*/  FMUL R226, R226, UR20 ;  /* 0x00000014e2e27c20 */ /* 0x000fca0008400000 */
[----:B------:R-:W-:Y:S01]  /*c6a0*/  @!P1 STG.E.U8 desc[UR14][R24.64+0x1], R227 ;  /* 0x000001e318009986 */ /* 0x000fe2000c10110e */
[C---:B------:R-:W-:Y:S02]  /*c6b0*/  ISETP.LT.OR P1, PT, R41.reuse, 0x2, !P2 ;  /* 0x000000022900780c */ /* 0x040fe40005721670 */
[----:B------:R-:W-:Y:S02]  /*c6c0*/  F2FP.SATFINITE.E5M2.F32.PACK_AB_MERGE_C R33, RZ, R228, RZ ;  /* 0x000000e4ff21723e */ /* 0x000fe400048060ff */
[----:B------:R-:W-:Y:S02]  /*c6d0*/  F2FP.SATFINITE.E5M2.F32.PACK_AB_MERGE_C R225, RZ, R225, RZ ;  /* 0x000000e1ffe1723e */ /* 0x000fe400048060ff */
[----:B------:R-:W-:Y:S01]  /*c6e0*/  F2FP.SATFINITE.E5M2.F32.PACK_AB_MERGE_C R35, RZ, R226, RZ ;  /* 0x000000e2ff23723e */ /* 0x000fe200048060ff */
[----:B------:R0:W-:Y:S01]  /*c6f0*/  @!P3 STG.E.U8 desc[UR14][R24.64], R33 ;  /* 0x000000211800b986 */ /* 0x0001e2000c10110e */
[----:B------:R-:W-:Y:S01]  /*c700*/  ISETP.LT.OR P3, PT, R41, 0x9, !P5 ;  /* 0x000000092900780c */ /* 0x000fe20006f61670 */
[----:B------:R-:W-:-:S02]  /*c710*/  FMUL R224, R224, UR20 ;  /* 0x00000014e0e07c20 */ /* 0x000fc40008400000 */
[----:B------:R1:W-:Y:S01]  /*c720*/  @!P6 STG.E.U8 desc[UR14][R26.64], R35 ;  /* 0x000000231a00e986 */ /* 0x0003e2000c10110e */
[----:B------:R-:W-:-:S03]  /*c730*/  ISETP.LT.OR P6, PT, R41, 0x9, !P2 ;  /* 0x000000092900780c */ /* 0x000fc600057c1670 */
[----:B------:R-:W-:Y:S01]  /*c740*/  @!P1 STG.E.U8 desc[UR14][R26.64+0x1], R225 ;  /* 0x000001e11a009986 */ /* 0x000fe2000c10110e */
[----:B------:R-:W-:Y:S01]  /*c750*/  ISETP.LT.OR P1, PT, R41, 0xa, !P5 ;  /* 0x0000000a2900780c */ /* 0x000fe20006f21670 */
[----:B------:R-:W-:Y:S01]  /*c760*/  FMUL R223, R223, UR20 ;  /* 0x00000014dfdf7c20 */ /* 0x000fe20008400000 */
[----:B------:R-:W-:Y:S01]  /*c770*/  FMUL R222, R222, UR20 ;  /* 0x00000014dede7c20 */ /* 0x000fe20008400000 */
[----:B------:R-:W-:Y:S01]  /*c780*/  F2FP.SATFINITE.E5M2.F32.PACK_AB_MERGE_C R37, RZ, R224, RZ ;  /* 0x000000e0ff25723e */ /* 0x000fe200048060ff */
[----:B------:R-:W-:Y:S01]  /*c790*/  FMUL R221, R221, UR20 ;  /* 0x00000014dddd7c20 */ /* 0x000fe20008400000 */
[----:B------:R-:W-:Y:S01]  /*c7a0*/  FMUL R220, R220, UR20 ;  /* 0x00000014dcdc7c20 */ /* 0x000fe20008400000 */
[----:B------:R-:W-:Y:S01]  /*c7b0*/  F2FP.SATFINITE.E5M2.F32.PACK_AB_MERGE_C R223, RZ, R223, RZ ;  /* 0x000000dfffdf723e */ /* 0x000fe200048060ff */
[----:B------:R-:W-:Y:S01]  /*c7c0*/  FMUL R219, R219, UR20 ;  /* 0x00000014dbdb7c20 */ /* 0x000fe20008400000 */
[----:B0-----:R-:W-:Y:S01]  /*c7d0*/  F2FP.SATFINITE.E5M2.F32.PACK_AB_MERGE_C R33, RZ, R222, RZ ;  /* 0x000000deff21723e */ /* 0x001fe200048060ff */
[----:B------:R-:W-:Y:S01]  /*c7e0*/  @!P3 STG.E.U8 desc[UR14][R24.64+0x8], R37 ;  /* 0x000008251800b986 */ /* 0x000fe2000c10110e */
[----:B------:R-:W-:-:S03]  /*c7f0*/  ISETP.LT.OR P3, PT, R41, 0xa, !P2 ;  /* 0x0000000a2900780c */ /* 0x000fc60005761670 */
[----:B------:R-:W-:Y:S01]  /*c800*/  @!P1 STG.E.U8 desc[UR14][R24.64+0x9], R223 ;  /* 0x000009df18009986 */ /* 0x000fe2000c10110e */
[----:B------:R-:W-:-:S03]  /*c810*/  ISETP.LT.OR P1, PT, R41, 0x11, !P5 ;  /* 0x000000112900780c */ /* 0x000fc60006f21670 */
[----:B------:R0:W-:Y:S01]  /*c820*/  @!P6 STG.E.U8 desc[UR14][R26.64+0x8], R33 ;  /* 0x000008211a00e986 */ /* 0x0001e2000c10110e */
[----:B------:R-:W-:Y:S02]  /*c830*/  ISETP.LT.OR P6, PT, R41, 0x12, !P5 ;  /* 0x000000122900780c */ /* 0x000fe40006fc1670 */
[----:B------:R-:W-:Y:S01]  /*c840*/  F2FP.SATFINITE.E5M2.F32.PACK_AB_MERGE_C R221, RZ, R221, RZ ;  /* 0x000000ddffdd723e */ /* 0x000fe200048060ff */
[----:B------:R-:W-:Y:S01]  /*c850*/  FMUL R217, R217, UR20 ;  /* 0x00000014d9d97c20 */ /* 0x000fe20008400000 */
[----:B-1----:R-:W-:Y:S01]  /*c860*/  F2FP.SATFINITE.E5M2.F32.PACK_AB_MERGE_C R35, RZ, R220, RZ ;  /* 0x000000dcff23723e */ /* 0x002fe200048060ff */
[----:B------:R-:W-:Y:S01]  /*c870*/  FMUL R218, R218, UR20 ;  /* 0x00000014dada7c20 */ /* 0x000fe20008400000 */
[----:B------:R-:W-:Y:S01]  /*c880*/  F2FP.SATFINITE.E5M2.F32.PACK_AB_MERGE_C R219, RZ, R219, RZ ;  /* 0x000000dbffdb723e */ /* 0x000fe200048060ff */
[----:B------:R-:W-:Y:S01]  /*c890*/  @!P3 STG.E.U8 desc[UR14][R26.64+0x9], R221 ;  /* 0x000009dd1a00b986 */ /* 0x000fe2000c10110e */
[----:B------:R-:W-:-:S03]  /*c8a0*/  ISETP.LT.OR P3, PT, R41, 0x12, !P2 ;  /* 0x000000122900780c */ /* 0x000fc60005761670 */
[----:B------:R1:W-:Y:S01]  /*c8b0*/  @!P1 STG.E.U8 desc[UR14][R24.64+0x10], R35 ;  /* 0x0000102318009986 */ /* 0x0003e2000c10110e */
[----:B------:R-:W-:-:S03]  /*c8c0*/  ISETP.LT.OR P1, PT, R41, 0x11, !P2 ;  /* 0x000000112900780c */ /* 0x000fc60005721670 */
[----:B------:R-:W-:Y:S01]  /*c8d0*/  @!P6 STG.E.U8 desc[UR14][R24.64+0x11], R219 ;  /* 0x000011db1800e986 */ /* 0x000fe2000c10110e */
[----:B------:R-:W-:Y:S01]  /*c8e0*/  ISETP.LT.OR P6, PT, R41, 0x19, !P5 ;  /* 0x000000192900780c */ /* 0x000fe20006fc1670 */
[----:B------:R-:W-:Y:S01]  /*c8f0*/  FMUL R216, R216, UR20 ;  /* 0x00000014d8d87c20 */ /* 0x000fe20008400000 */
[----:B------:R-:W-:Y:S01]  /*c900*/  F2FP.SATFINITE.E5M2.F32.PACK_AB_MERGE_C R217, RZ, R217, RZ ;  /* 0x000000d9ffd9723e */ /* 0x000fe200048060ff */
[----:B------:R-:W-:Y:S01]  /*c910*/  FMUL R215, R215, UR20 ;  /* 0x00000014d7d77c20 */ /* 0x000fe20008400000 */
[----:B0-----:R-:W-:Y:S01]  /*c920*/  F2FP.SATFINITE.E5M2.F32.PACK_AB_MERGE_C R33, RZ, R218, RZ ;  /* 0x000000daff21723e */ /* 0x001fe200048060ff */
[----:B------:R-:W-:Y:S01]  /*c930*/  FMUL R214, R214, UR20 ;  /* 0x00000014d6d67c20 */ /* 0x000fe20008400000 */
[----:B------:R-:W-:Y:S01]  /*c940*/  F2FP.SATFINITE.E5M2.F32.PACK_AB_MERGE_C R37, RZ, R216, RZ ;  /* 0x000000d8ff25723e */ /* 0x000fe200048060ff */
[----:B------:R-:W-:Y:S01]  /*c950*/  @!P3 STG.E.U8 desc[UR14][R26.64+0x11], R217 ;  /* 0x000011d91a00b986 */ /* 0x000fe2000c10110e */
[----:B------:R-:W-:-:S03]  /*c960*/  ISETP.LT.OR P3, PT, R41, 0x1a, !P5 ;  /* 0x0000001a2900780c */ /* 0x000fc60006f61670 */
[----:B------:R0:W-:Y:S01]  /*c970*/  @!P1 STG.E.U8 desc[UR14][R26.64+0x10], R33 ;  /* 0x000010211a009986 */ /* 0x0001e2000c10110e */
[----:B------:R-:W-:-:S03]  /*c980*/  ISETP.LT.OR P1, PT, R41, 0x19, !P2 ;  /* 0x000000192900780c */ /* 0x000fc60005721670 */
[----:B------:R2:W-:Y:S01]  /*c990*/  @!P6 STG.E.U8 desc[UR14][R24.64+0x18], R37 ;  /* 0x000018251800e986 */ /* 0x0005e2000c10110e */
[----:B------:R-:W-:Y:S01]  /*c9a0*/  ISETP.LT.OR P6, PT, R41, 0x1a, !P2 ;  /* 0x0000001a2900780c */ /* 0x000fe200057c1670 */
[----:B------:R-:W-:Y:S01]  /*c9b0*/  FMUL R213, R213, UR20 ;  /* 0x00000014d5d57c20 */ /* 0x000fe20008400000 */
        /* <DEDUP_REMOVED lines=16> */
[----:B--2---:R-:W-:Y:S01]  /*cac0*/  F2FP.SATFINITE.E5M2.F32.PACK_AB_MERGE_C R37, RZ, R210, RZ ;  /* 0x000000d2ff25723e */ /* 0x004fe200048060ff */
        /* <DEDUP_REMOVED lines=41> */
[C---:B------:R-:W-:Y:S01]  /*cd60*/  ISETP.LT.OR P6, PT, R41.reuse, 0x39, !P2 ;  /* 0x000000392900780c */ /* 0x040fe200057c1670 */
[----:B------:R-:W-:Y:S01]  /*cd70*/  FMUL R198, R198, UR20 ;  /* 0x00000014c6c67c20 */ /* 0x000fe20008400000 */
[----:B------:R-:W-:Y:S01]  /*cd80*/  F2FP.SATFINITE.E5M2.F32.PACK_AB_MERGE_C R199, RZ, R199, RZ ;  /* 0x000000c7ffc7723e */ /* 0x000fe200048060ff */
[----:B------:R-:W3:Y:S01]  /*cd90*/  LDL.LU R227, [R1+0xc] ;  /* 0x00000c0001e37983 */ /* 0x000ee20000300800 */
[----:B0-----:R-:W-:Y:S02]  /*cda0*/  F2FP.SATFINITE.E5M2.F32.PACK_AB_MERGE_C R33, RZ, R200, RZ ;  /* 0x000000c8ff21723e */ /* 0x001fe400048060ff */
[----:B--2---:R-:W-:Y:S01]  /*cdb0*/  F2FP.SATFINITE.E5M2.F32.PACK_AB_MERGE_C R37, RZ, R198, RZ ;  /* 0x000000c6ff25723e */ /* 0x004fe200048060ff */
[----:B------:R-:W-:Y:S01]  /*cdc0*/  @!P3 STG.E.U8 desc[UR14][R24.64+0x39], R199 ;  /* 0x000039c71800b986 */ /* 0x000fe2000c10110e */
[----:B------:R-:W-:-:S03]  /*cdd0*/  ISETP.LT.OR P3, PT, R41, 0x3a, !P2 ;  /* 0x0000003a2900780c */ /* 0x000fc60005761670 */
[----:B------:R-:W2:Y:S01]  /*cde0*/  LDL.LU R226, [R1+0x8] ;  /* 0x0000080001e27983 */ /* 0x000ea20000300800 */
[----:B------:R-:W-:-:S03]  /*cdf0*/  FMUL R197, R197, UR20 ;  /* 0x00000014c5c57c20 */ /* 0x000fc60008400000 */
[----:B------:R0:W-:Y:S01]  /*ce00*/  @!P1 STG.E.U8 desc[UR14][R24.64+0x38], R33 ;  /* 0x0000382118009986 */ /* 0x0001e2000c10110e */
[----:B------:R-:W-:-:S03]  /*ce10*/  ISETP.LT.OR P1, PT, R41, 0x41, !P5 ;  /* 0x000000412900780c */ /* 0x000fc60006f21670 */
[----:B------:R-:W4:Y:S01]  /*ce20*/  LDL.LU R225, [R1+0x4] ;  /* 0x0000040001e17983 */ /* 0x000f220000300800 */
[----:B------:R-:W-:-:S03]  /*ce30*/  FMUL R196, R196, UR20 ;  /* 0x00000014c4c47c20 */ /* 0x000fc60008400000 */
[----:B------:R0:W-:Y:S01]  /*ce40*/  @!P6 STG.E.U8 desc[UR14][R26.64+0x38], R37 ;  /* 0x000038251a00e986 */ /* 0x0001e2000c10110e */
[----:B------:R-:W-:-:S03]  /*ce50*/  ISETP.LT.OR P6, PT, R41, 0x42, !P5 ;  /* 0x000000422900780c */ /* 0x000fc60006fc1670 */
[----:B------:R-:W3:Y:S01]  /*ce60*/  LDL.LU R224, [R1] ;  /* 0x0000000001e07983 */ /* 0x000ee20000300800 */
[----:B------:R-:W-:Y:S01]  /*ce70*/  FMUL R195, R195, UR20 ;  /* 0x00000014c3c37c20 */ /* 0x000fe20008400000 */
[----:B------:R-:W-:Y:S02]  /*ce80*/  F2FP.SATFINITE.E5M2.F32.PACK_AB_MERGE_C R197, RZ, R197, RZ ;  /* 0x000000c5ffc5723e */ /* 0x000fe400048060ff */
        /* <DEDUP_REMOVED lines=59> */
[----:B0-----:R-:W-:Y:S01]  /*d240*/  F2FP.SATFINITE.E5M2.F32.PACK_AB_MERGE_C R33, RZ, R182, RZ ;  /* 0x000000b6ff21723e */ /* 0x001fe200048060ff */
[----:B------:R-:W-:Y:S01]  /*d250*/  FMUL R179, R179, UR20 ;  /* 0x00000014b3b37c20 */ /* 0x000fe20008400000 */
[----:B------:R-:W-:Y:S01]  /*d260*/  F2FP.SATFINITE.E5M2.F32.PACK_AB_MERGE_C R181, RZ, R181, RZ ;  /* 0x000000b5ffb5723e */ /* 0x000fe200048060ff */
[----:B------:R-:W-:Y:S01]  /*d270*/  FMUL R177, R177, UR20 ;  /* 0x00000014b1b17c20 */ /* 0x000fe20008400000 */
[----:B------:R-:W-:Y:S01]  /*d280*/  F2FP.SATFINITE.E5M2.F32.PACK_AB_MERGE_C R37, RZ, R180, RZ ;  /* 0x000000b4ff25723e */ /* 0x000fe200048060ff */
[----:B------:R-:W-:Y:S01]  /*d290*/  FMUL R178, R178, UR20 ;  /* 0x00000014b2b27c20 */ /* 0x000fe20008400000 */
[----:B------:R-:W-:Y:S01]  /*d2a0*/  FMUL R176, R176, UR20 ;  /* 0x00000014b0b07c20 */ /* 0x000fe20008400000 */
[----:B------:R0:W-:Y:S01]  /*d2b0*/  @!P1 STG.E.U8 desc[UR14][R26.64+0x58], R33 ;  /* 0x000058211a009986 */ /* 0x0001e2000c10110e */
[----:B------:R-:W-:-:S03]  /*d2c0*/  ISETP.LT.OR P1, PT, R41, 0x61, !P2 ;  /* 0x000000612900780c */ /* 0x000fc60005721670 */
[----:B------:R-:W-:Y:S01]  /*d2d0*/  @!P3 STG.E.U8 desc[UR14][R26.64+0x59], R181 ;  /* 0x000059b51a00b986 */ /* 0x000fe2000c10110e */
[----:B------:R-:W-:-:S03]  /*d2e0*/  ISETP.LT.OR P3, PT, R41, 0x62, !P5 ;  /* 0x000000622900780c */ /* 0x000fc60006f61670 */
[----:B------:R0:W-:Y:S01]  /*d2f0*/  @!P6 STG.E.U8 desc[UR14][R24.64+0x60], R37 ;  /* 0x000060251800e986 */ /* 0x0001e2000c10110e */
[----:B------:R-:W-:Y:S02]  /*d300*/  ISETP.LT.OR P6, PT, R41, 0x62, !P2 ;  /* 0x000000622900780c */ /* 0x000fe400057c1670 */
[----:B------:R-:W-:Y:S01]  /*d310*/  F2FP.SATFINITE.E5M2.F32.PACK_AB_MERGE_C R179, RZ, R179, RZ ;  /* 0x000000b3ffb3723e */ /* 0x000fe200048060ff */
[----:B------:R-:W-:Y:S01]  /*d320*/  FMUL R175, R175, UR20 ;  /* 0x00000014afaf7c20 */ /* 0x000fe20008400000 */
[----:B------:R-:W-:Y:S01]  /*d330*/  F2FP.SATFINITE.E5M2.F32.PACK_AB_MERGE_C R177, RZ, R177, RZ ;  /* 0x000000b1ffb1723e */ /* 0x000fe200048060ff */
[----:B------:R-:W-:Y:S01]  /*d340*/  FMUL R174, R174, UR20 ;  /* 0x00000014aeae7c20 */ /* 0x000fe20008400000 */
[----:B-1----:R-:W-:Y:S01]  /*d350*/  F2FP.SATFINITE.E5M2.F32.PACK_AB_MERGE_C R35, RZ, R178, RZ ;  /* 0x000000b2ff23723e */ /* 0x002fe200048060ff */
[----:B------:R-:W-:Y:S01]  /*d360*/  FMUL R173, R173, UR20 ;  /* 0x00000014adad7c20 */ /* 0x000fe20008400000 */
[----:B------:R-:W-:Y:S01]  /*d370*/  FMUL R172, R172, UR20 ;  /* 0x00000014acac7c20 */ /* 0x000fe20008400000 */
[----:B------:R-:W-:Y:S01]  /*d380*/  @!P3 STG.E.U8 desc[UR14][R24.64+0x61], R179 ;  /* 0x000061b31800b986 */ /* 0x000fe2000c10110e */
[----:B------:R-:W-:-:S03]  /*d390*/  ISETP.LT.OR P3, PT, R41, 0x69, !P5 ;  /* 0x000000692900780c */ /* 0x000fc60006f61670 */
[----:B------:R-:W-:Y:S01]  /*d3a0*/  @!P6 STG.E.U8 desc[UR14][R26.64+0x61], R177 ;  /* 0x000061b11a00e986 */ /* 0x000fe2000c10110e */
[----:B------:R-:W-:-:S03]  /*d3b0*/  ISETP.LT.OR P6, PT, R41, 0x6a, !P5 ;  /* 0x0000006a2900780c */ /* 0x000fc60006fc1670 */
[----:B------:R1:W-:Y:S01]  /*d3c0*/  @!P1 STG.E.U8 desc[UR14][R26.64+0x60], R35 ;  /* 0x000060231a009986 */ /* 0x0003e2000c10110e */
[----:B------:R-:W-:Y:S02]  /*d3d0*/  ISETP.LT.OR P1, PT, R41, 0x69, !P2 ;  /* 0x000000692900780c */ /* 0x000fe40005721670 */
[----:B0-----:R-:W-:Y:S01]  /*d3e0*/  F2FP.SATFINITE.E5M2.F32.PACK_AB_MERGE_C R33, RZ, R176, RZ ;  /* 0x000000b0ff21723e */ /* 0x001fe200048060ff */
[----:B------:R-:W-:Y:S01]  /*d3f0*/  FMUL R171, R171, UR20 ;  /* 0x00000014abab7c20 */ /* 0x000fe20008400000 */
[----:B------:R-:W-:Y:S01]  /*d400*/  F2FP.SATFINITE.E5M2.F32.PACK_AB_MERGE_C R175, RZ, R175, RZ ;  /* 0x000000afffaf723e */ /* 0x000fe200048060ff */
[----:B------:R-:W-:Y:S01]  /*d410*/  FMUL R170, R170, UR20 ;  /* 0x00000014aaaa7c20 */ /* 0x000fe20008400000 */
[----:B------:R-:W-:Y:S01]  /*d420*/  F2FP.SATFINITE.E5M2.F32.PACK_AB_MERGE_C R37, RZ, R174, RZ ;  /* 0x000000aeff25723e */ /* 0x000fe200048060ff */
[----:B------:R0:W-:Y:S01]  /*d430*/  @!P3 STG.E.U8 desc[UR14][R24.64+0x68], R33 ;  /* 0x000068211800b986 */ /* 0x0001e2000c10110e */
[----:B------:R-:W-:-:S03]  /*d440*/  ISETP.LT.OR P3, PT, R41, 0x6a, !P2 ;  /* 0x0000006a2900780c */ /* 0x000fc60005761670 */
[----:B------:R-:W-:Y:S01]  /*d450*/  @!P6 STG.E.U8 desc[UR14][R24.64+0x69], R175 ;  /* 0x000069af1800e986 */ /* 0x000fe2000c10110e */
[----:B------:R-:W-:-:S03]  /*d460*/  ISETP.LT.OR P6, PT, R41, 0x71, !P5 ;  /* 0x000000712900780c */ /* 0x000fc60006fc1670 */
[----:B------:R-:W-:Y:S01]  /*d470*/  @!P1 STG.E.U8 desc[UR14][R26.64+0x68], R37 ;  /* 0x000068251a009986 */ /* 0x000fe2000c10110e */
        /* <DEDUP_REMOVED lines=11> */
[C---:B------:R-:W-:Y:S02]  /*d530*/  ISETP.LT.OR P1, PT, R41.reuse, 0x79, !P5 ;  /* 0x000000792900780c */ /* 0x040fe40006f21670 */
[----:B------:R-:W-:Y:S01]  /*d540*/  ISETP.LT.OR P5, PT, R41, 0x7a, !P5 ;  /* 0x0000007a2900780c */ /* 0x000fe20006fa1670 */
[----:B------:R-:W-:Y:S01]  /*d550*/  FMUL R167, R167, UR20 ;  /* 0x00000014a7a77c20 */ /* 0x000fe20008400000 */
[----:B0-----:R-:W-:Y:S01]  /*d560*/  F2FP.SATFINITE.E5M2.F32.PACK_AB_MERGE_C R33, RZ, R170, RZ ;  /* 0x000000aaff21723e */ /* 0x001fe200048060ff */
[----:B------:R-:W-:Y:S01]  /*d570*/  FMUL R166, R166, UR20 ;  /* 0x00000014a6a67c20 */ /* 0x000fe20008400000 */
[----:B------:R-:W-:Y:S01]  /*d580*/  F2FP.SATFINITE.E5M2.F32.PACK_AB_MERGE_C R169, RZ, R169, RZ ;  /* 0x000000a9ffa9723e */ /* 0x000fe200048060ff */
[----:B------:R-:W-:Y:S01]  /*d590*/  FMUL R165, R165, UR20 ;  /* 0x00000014a5a57c20 */ /* 0x000fe20008400000 */
[----:B-1----:R-:W-:Y:S01]  /*d5a0*/  F2FP.SATFINITE.E5M2.F32.PACK_AB_MERGE_C R35, RZ, R168, RZ ;  /* 0x000000a8ff23723e */ /* 0x002fe200048060ff */
[----:B------:R0:W-:Y:S01]  /*d5b0*/  @!P3 STG.E.U8 desc[UR14][R26.64+0x70], R33 ;  /* 0x000070211a00b986 */ /* 0x0001e2000c10110e */
[----:B------:R-:W-:-:S03]  /*d5c0*/  F2FP.SATFINITE.E5M2.F32.PACK_AB_MERGE_C R167, RZ, R167, RZ ;  /* 0x000000a7ffa7723e */ /* 0x000fc600048060ff */
[----:B------:R-:W-:Y:S01]  /*d5d0*/  @!P6 STG.E.U8 desc[UR14][R26.64+0x71], R169 ;  /* 0x000071a91a00e986 */ /* 0x000fe2000c10110e */
[----:B------:R-:W-:-:S03]  /*d5e0*/  ISETP.LT.OR P3, PT, R41, 0x79, !P2 ;  /* 0x000000792900780c */ /* 0x000fc60005761670 */
[----:B------:R1:W-:Y:S01]  /*d5f0*/  @!P1 STG.E.U8 desc[UR14][R24.64+0x78], R35 ;  /* 0x0000782318009986 */ /* 0x0003e2000c10110e */
[----:B------:R-:W-:Y:S02]  /*d600*/  ISETP.GE.AND P1, PT, R42, 0x81, PT ;  /* 0x000000812a00780c */ /* 0x000fe40003f26270 */
[C---:B------:R-:W-:Y:S01]  /*d610*/  ISETP.LT.OR P2, PT, R41.reuse, 0x7a, !P2 ;  /* 0x0000007a2900780c */ /* 0x040fe20005741670 */
[----:B------:R1:W-:Y:S01]  /*d620*/  @!P5 STG.E.U8 desc[UR14][R24.64+0x79], R167 ;  /* 0x000079a71800d986 */ /* 0x0003e2000c10110e */
[----:B------:R-:W-:Y:S01]  /*d630*/  ISETP.LT.OR P5, PT, R41, 0x1, !P1 ;  /* 0x000000012900780c */ /* 0x000fe20004fa1670 */
[----:B------:R-:W-:Y:S01]  /*d640*/  FMUL R164, R164, UR20 ;  /* 0x00000014a4a47c20 */ /* 0x000fe20008400000 */
[----:B0-----:R-:W-:Y:S01]  /*d650*/  F2FP.SATFINITE.E5M2.F32.PACK_AB_MERGE_C R33, RZ, R166, RZ ;  /* 0x000000a6ff21723e */ /* 0x001fe200048060ff */
[----:B------:R-:W-:Y:S01]  /*d660*/  FMUL R163, R163, UR20 ;  /* 0x00000014a3a37c20 */ /* 0x000fe20008400000 */
[----:B------:R-:W-:Y:S01]  /*d670*/  ISETP.LT.OR P6, PT, R41, 0x2, !P1 ;  /* 0x000000022900780c */ /* 0x000fe20004fc1670 */
[----:B------:R-:W-:Y:S01]  /*d680*/  FMUL R161, R161, UR20 ;  /* 0x00000014a1a17c20 */ /* 0x000fe20008400000 */
[----:B------:R-:W-:Y:S01]  /*d690*/  F2FP.SATFINITE.E5M2.F32.PACK_AB_MERGE_C R165, RZ, R165, RZ ;  /* 0x000000a5ffa5723e */ /* 0x000fe200048060ff */
[----:B------:R-:W-:Y:S01]  /*d6a0*/  @!P3 STG.E.U8 desc[UR14][R26.64+0x78], R33 ;  /* 0x000078211a00b986 */ /* 0x000fe2000c10110e */
[----:B-1----:R-:W-:-:S02]  /*d6b0*/  F2FP.SATFINITE.E5M2.F32.PACK_AB_MERGE_C R35, RZ, R164, RZ ;  /* 0x000000a4ff23723e */ /* 0x002fc400048060ff */
[----:B------:R-:W-:Y:S01]  /*d6c0*/  ISETP.GE.AND P3, PT, R42, 0x89, PT ;  /* 0x000000892a00780c */ /* 0x000fe20003f66270 */
[----:B------:R0:W-:Y:S01]  /*d6d0*/  @!P2 STG.E.U8 desc[UR14][R26.64+0x79], R165 ;  /* 0x000079a51a00a986 */ /* 0x0001e2000c10110e */
[----:B------:R-:W-:-:S03]  /*d6e0*/  F2FP.SATFINITE.E5M2.F32.PACK_AB_MERGE_C R163, RZ, R163, RZ ;  /* 0x000000a3ffa3723e */ /* 0x000fc600048060ff */
[----:B------:R-:W-:Y:S01]  /*d6f0*/  @!P5 STG.E.U8 desc[UR14][R30.64], R35 ;  /* 0x000000231e00d986 */ /* 0x000fe2000c10110e */
[C---:B------:R-:W-:Y:S02]  /*d700*/  ISETP.LT.OR P5, PT, R41.reuse, 0x2, !P3 ;  /* 0x000000022900780c */ /* 0x040fe40005fa1670 */
[C---:B------:R-:W-:Y:S01]  /*d710*/  ISETP.LT.OR P2, PT, R41.reuse, 0x1, !P3 ;  /* 0x000000012900780c */ /* 0x040fe20005f41670 */
        /* <DEDUP_REMOVED lines=18> */
[----:B------:R-:W-:Y:S01]  /*d840*/  F2FP.SATFINITE.E5M2.F32.PACK_AB_MERGE_C R33, RZ, R158, RZ ;  /* 0x0000009eff21723e */ /* 0x000fe200048060ff */
        /* <DEDUP_REMOVED lines=13> */
[----:B-1----:R-:W-:Y:S01]  /*d920*/  F2FP.SATFINITE.E5M2.F32.PACK_AB_MERGE_C R27, RZ, R154, RZ ;  /* 0x0000009aff1b723e */ /* 0x002fe200048060ff */
        /* <DEDUP_REMOVED lines=9> */
[----:B------:R-:W-:Y:S01]  /*d9c0*/  F2FP.SATFINITE.E5M2.F32.PACK_AB_MERGE_C R33, RZ, R152, RZ ;  /* 0x00000098ff21723e */ /* 0x000fe200048060ff */
[----:B------:R-:W-:Y:S01]  /*d9d0*/  FMUL R22, R22, UR20 ;  /* 0x0000001416167c20 */ /* 0x000fe20008400000 */
[----:B------:R-:W-:Y:S01]  /*d9e0*/  F2FP.SATFINITE.E5M2.F32.PACK_AB_MERGE_C R23, RZ, R23, RZ ;  /* 0x00000017ff17723e */ /* 0x000fe200048060ff */
[----:B------:R-:W-:Y:S01]  /*d9f0*/  @!P5 STG.E.U8 desc[UR14][R28.64+0x11], R153 ;  /* 0x000011991c00d986 */ /* 0x000fe2000c10110e */
[----:B------:R-:W-:-:S03]  /*da00*/  ISETP.LT.OR P5, PT, R41, 0x1a, !P3 ;  /* 0x0000001a2900780c */ /* 0x000fc60005fa1670 */
[----:B------:R-:W-:Y:S01]  /*da10*/  @!P2 STG.E.U8 desc[UR14][R30.64+0x18], R33 ;  /* 0x000018211e00a986 */ /* 0x000fe2000c10110e */
[----:B------:R-:W-:-:S03]  /*da20*/  ISETP.LT.OR P2, PT, R41, 0x19, !P3 ;  /* 0x000000192900780c */ /* 0x000fc60005f41670 */
[----:B------:R1:W-:Y:S01]  /*da30*/  @!P6 STG.E.U8 desc[UR14][R30.64+0x19], R23 ;  /* 0x000019171e00e986 */ /* 0x0003e2000c10110e */
[----:B------:R-:W-:Y:S01]  /*da40*/  ISETP.LT.OR P6, PT, R41, 0x21, !P1 ;  /* 0x000000212900780c */ /* 0x000fe20004fc1670 */
[----:B------:R-:W-:Y:S01]  /*da50*/  FMUL R20, R20, UR20 ;  /* 0x0000001414147c20 */ /* 0x000fe20008400000 */
[----:B------:R-:W-:Y:S01]  /*da60*/  F2FP.SATFINITE.E5M2.F32.PACK_AB_MERGE_C R21, RZ, R21, RZ ;  /* 0x00000015ff15723e */ /* 0x000fe200048060ff */
[----:B------:R-:W-:Y:S01]  /*da70*/  FMUL R19, R19, UR20 ;  /* 0x0000001413137c20 */ /* 0x000fe20008400000 */
[----:B0-----:R-:W-:Y:S01]  /*da80*/  F2FP.SATFINITE.E5M2.F32.PACK_AB_MERGE_C R25, RZ, R22, RZ ;  /* 0x00000016ff19723e */ /* 0x001fe200048060ff */
[----:B------:R-:W-:Y:S01]  /*da90*/  FMUL R18, R18, UR20 ;  /* 0x0000001412127c20 */ /* 0x000fe20008400000 */
[----:B-1----:R-:W-:Y:S01]  /*daa0*/  F2FP.SATFINITE.E5M2.F32.PACK_AB_MERGE_C R27, RZ, R20, RZ ;  /* 0x00000014ff1b723e */ /* 0x002fe200048060ff */
[----:B------:R0:W-:Y:S01]  /*dab0*/  @!P5 STG.E.U8 desc[UR14][R28.64+0x19], R21 ;  /* 0x000019151c00d986 */ /* 0x0001e2000c10110e */
[----:B------:R-:W-:-:S03]  /*dac0*/  ISETP.LT.OR P5, PT, R41, 0x22, !P1 ;  /* 0x000000222900780c */ /* 0x000fc60004fa1670 */
[----:B------:R-:W-:Y:S01]  /*dad0*/  @!P2 STG.E.U8 desc[UR14][R28.64+0x18], R25 ;  /* 0x000018191c00a986 */ /* 0x000fe2000c10110e */
[----:B------:R-:W-:-:S03]  /*dae0*/  ISETP.LT.OR P2, PT, R41, 0x21, !P3 ;  /* 0x000000212900780c */ /* 0x000fc60005f41670 */
[----:B------:R-:W-:Y:S01]  /*daf0*/  @!P6 STG.E.U8 desc[UR14][R30.64+0x20], R27 ;  /* 0x0000201b1e00e986 */ /* 0x000fe2000c10110e */
[----:B------:R-:W-:Y:S01]  /*db00*/  ISETP.LT.OR P6, PT, R41, 0x22, !P3 ;  /* 0x000000222900780c */ /* 0x000fe20005fc1670 */
[----:B------:R-:W-:Y:S01]  /*db10*/  FMUL R17, R17, UR20 ;  /* 0x0000001411117c20 */ /* 0x000fe20008400000 */
[----:B------:R-:W-:Y:S01]  /*db20*/  F2FP.SATFINITE.E5M2.F32.PACK_AB_MERGE_C R19, RZ, R19, RZ ;  /* 0x00000013ff13723e */ /* 0x000fe200048060ff */
        /* <DEDUP_REMOVED lines=25> */
[----:B--2---:R-:W-:Y:S01]  /*dcc0*/  F2FP.SATFINITE.E5M2.F32.PACK_AB_MERGE_C R17, RZ, R12, RZ ;  /* 0x0000000cff11723e */ /* 0x004fe200048060ff */
        /* <DEDUP_REMOVED lines=12> */
[----:B------:R-:W4:Y:S01]  /*dd90*/  LDL.LU R222, [R1+0x14] ;  /* 0x0000140001de7983 */ /* 0x000f220000300800 */
[----:B-1----:R-:W-:-:S03]  /*dda0*/  F2FP.SATFINITE.E5M2.F32.PACK_AB_MERGE_C R13, RZ, R8, RZ ;  /* 0x00000008ff0d723e */ /* 0x002fc600048060ff */
        /* <DEDUP_REMOVED lines=8> */
[----:B------:R-:W4:Y:S01]  /*de30*/  LDL.LU R223, [R1+0x10] ;  /* 0x0000100001df7983 */ /* 0x000f220000300800 */
[----:B------:R-:W-:Y:S01]  /*de40*/  FMUL R6, R6, UR20 ;  /* 0x0000001406067c20 */ /* 0x000fe20008400000 */
[----:B-----5:R-:W-:Y:S01]  /*de50*/  FMUL R2, R2, UR20 ;  /* 0x0000001402027c20 */ /* 0x020fe20008400000 */
[----:B------:R-:W-:Y:S01]  /*de60*/  F2FP.SATFINITE.E5M2.F32.PACK_AB_MERGE_C R5, RZ, R5, RZ ;  /* 0x00000005ff05723e */ /* 0x000fe200048060ff */
[----:B------:R1:W-:Y:S01]  /*de70*/  @!P5 STG.E.U8 desc[UR14][R30.64+0x39], R7 ;  /* 0x000039071e00d986 */ /* 0x0003e2000c10110e */
[----:B------:R-:W-:Y:S01]  /*de80*/  FMUL R3, R3, UR20 ;  /* 0x0000001403037c20 */ /* 0x000fe20008400000 */
[----:B--2---:R-:W-:Y:S01]  /*de90*/  F2FP.SATFINITE.E5M2.F32.PACK_AB_MERGE_C R11, RZ, R6, RZ ;  /* 0x00000006ff0b723e */ /* 0x004fe200048060ff */
[----:B------:R-:W-:Y:S01]  /*dea0*/  FMUL R0, R0, UR20 ;  /* 0x0000001400007c20 */ /* 0x000fe20008400000 */
[----:B------:R-:W2:Y:S01]  /*deb0*/  LDL.LU R221, [R1+0x18] ;  /* 0x0000180001dd7983 */ /* 0x000ea20000300800 */
[----:B------:R-:W-:Y:S01]  /*dec0*/  ISETP.LT.OR P5, PT, R41, 0x42, !P1 ;  /* 0x000000422900780c */ /* 0x000fe20004fa1670 */
[----:B------:R-:W-:Y:S01]  /*ded0*/  FMUL R4, R4, UR20 ;  /* 0x0000001404047c20 */ /* 0x000fe20008400000 */
[----:B0-----:R-:W-:Y:S01]  /*dee0*/  F2FP.SATFINITE.E5M2.F32.PACK_AB_MERGE_C R13, RZ, R3, RZ ;  /* 0x00000003ff0d723e */ /* 0x001fe200048060ff */
[----:B------:R0:W-:Y:S01]  /*def0*/  @!P6 STG.E.U8 desc[UR14][R28.64+0x39], R5 ;  /* 0x000039051c00e986 */ /* 0x0001e2000c10110e */
[----:B-1----:R-:W-:Y:S01]  /*df00*/  F2FP.SATFINITE.E5M2.F32.PACK_AB_MERGE_C R7, RZ, R2, RZ ;  /* 0x00000002ff07723e */ /* 0x002fe200048060ff */
[----:B---3--:R-:W-:-:S02]  /*df10*/  FMUL R2, R224, UR20 ;  /* 0x00000014e0027c20 */ /* 0x008fc40008400000 */
[----:B------:R1:W-:Y:S01]  /*df20*/  @!P2 STG.E.U8 desc[UR14][R28.64+0x38], R11 ;  /* 0x0000380b1c00a986 */ /* 0x0003e2000c10110e */
[----:B----4-:R-:W-:Y:S01]  /*df30*/  FMUL R3, R225, UR20 ;  /* 0x00000014e1037c20 */ /* 0x010fe20008400000 */
[C---:B------:R-:W-:Y:S02]  /*df40*/  ISETP.LT.OR P2, PT, R41.reuse, 0x41, !P1 ;  /* 0x000000412900780c */ /* 0x040fe40004f41670 */
[----:B------:R-:W3:Y:S01]  /*df50*/  LDL.LU R224, [R1+0x1c] ;  /* 0x00001c0001e07983 */ /* 0x000ee20000300800 */
[----:B------:R-:W-:Y:S02]  /*df60*/  F2FP.SATFINITE.E5M2.F32.PACK_AB_MERGE_C R9, RZ, R4, RZ ;  /* 0x00000004ff09723e */ /* 0x000fe400048060ff */
[----:B0-----:R-:W-:Y:S01]  /*df70*/  F2FP.SATFINITE.E5M2.F32.PACK_AB_MERGE_C R5, RZ, R0, RZ ;  /* 0x00000000ff05723e */ /* 0x001fe200048060ff */
[----:B------:R-:W4:Y:S01]  /*df80*/  LDL.LU R225, [R1+0x20] ;  /* 0x0000200001e17983 */ /* 0x000f220000300800 */
[----:B------:R-:W-:Y:S01]  /*df90*/  FMUL R0, R226, UR20 ;  /* 0x00000014e2007c20 */ /* 0x000fe20008400000 */
[----:B------:R-:W-:-:S02]  /*dfa0*/  ISETP.LT.OR P6, PT, R41, 0x41, !P3 ;  /* 0x000000412900780c */ /* 0x000fc40005fc1670 */
[----:B-1----:R-:W-:Y:S01]  /*dfb0*/  F2FP.SATFINITE.E5M2.F32.PACK_AB_MERGE_C R11, RZ, R2, RZ ;  /* 0x00000002ff0b723e */ /* 0x002fe200048060ff */
[----:B------:R-:W4:Y:S01]  /*dfc0*/  LDL.LU R226, [R1+0x24] ;  /* 0x0000240001e27983 */ /* 0x000f220000300800 */
[----:B------:R-:W-:-:S03]  /*dfd0*/  FMUL R2, R227, UR20 ;  /* 0x00000014e3027c20 */ /* 0x000fc60008400000 */
[----:B------:R-:W4:Y:S04]  /*dfe0*/  LDL.LU R227, [R1+0x28] ;  /* 0x0000280001e37983 */ /* 0x000f280000300800 */
[----:B------:R-:W-:Y:S01]  /*dff0*/  @!P5 STG.E.U8 desc[UR14][R30.64+0x41], R13 ;  /* 0x0000410d1e00d986 */ /* 0x000fe2000c10110e */
[----:B------:R-:W-:-:S03]  /*e000*/  ISETP.LT.OR P5, PT, R41, 0x42, !P3 ;  /* 0x000000422900780c */ /* 0x000fc60005fa1670 */
[----:B------:R0:W-:Y:S01]  /*e010*/  @!P2 STG.E.U8 desc[UR14][R30.64+0x40], R9 ;  /* 0x000040091e00a986 */ /* 0x0001e2000c10110e */
[----:B------:R-:W-:-:S03]  /*e020*/  ISETP.LT.OR P2, PT, R41, 0x49, !P1 ;  /* 0x000000492900780c */ /* 0x000fc60004f41670 */
[----:B------:R1:W-:Y:S01]  /*e030*/  @!P6 STG.E.U8 desc[UR14][R28.64+0x40], R7 ;  /* 0x000040071c00e986 */ /* 0x0003e2000c10110e */
[----:B------:R-:W-:-:S03]  /*e040*/  ISETP.LT.OR P6, PT, R41, 0x4a, !P1 ;  /* 0x0000004a2900780c */ /* 0x000fc60004fc1670 */
[----:B------:R-:W4:Y:S04]  /*e050*/  LDL.LU R220, [R1+0x2c] ;  /* 0x00002c0001dc7983 */ /* 0x000f280000300800 */
[----:B------:R2:W-:Y:S01]  /*e060*/  @!P5 STG.E.U8 desc[UR14][R28.64+0x41], R5 ;  /* 0x000041051c00d986 */ /* 0x0005e2000c10110e */
[----:B0-----:R-:W-:-:S03]  /*e070*/  F2FP.SATFINITE.E5M2.F32.PACK_AB_MERGE_C R9, RZ, R3, RZ ;  /* 0x00000003ff09723e */ /* 0x001fc600048060ff */
[----:B------:R-:W-:Y:S01]  /*e080*/  @!P2 STG.E.U8 desc[UR14][R30.64+0x48], R11 ;  /* 0x0000480b1e00a986 */ /* 0x000fe2000c10110e */
[----:B------:R-:W-:Y:S02]  /*e090*/  ISETP.LT.OR P2, PT, R41, 0x49, !P3 ;  /* 0x000000492900780c */ /* 0x000fe40005f41670 */
[----:B-1----:R-:W-:Y:S02]  /*e0a0*/  F2FP.SATFINITE.E5M2.F32.PACK_AB_MERGE_C R7, RZ, R0, RZ ;  /* 0x00000000ff07723e */ /* 0x002fe400048060ff */
[----:B------:R-:W-:Y:S01]  /*e0b0*/  F2FP.SATFINITE.E5M2.F32.PACK_AB_MERGE_C R13, RZ, R2, RZ ;  /* 0x00000002ff0d723e */ /* 0x000fe200048060ff */
[----:B------:R0:W-:Y:S08]  /*e0c0*/  @!P6 STG.E.U8 desc[UR14][R30.64+0x49], R9 ;  /* 0x000049091e00e986 */ /* 0x0001f0000c10110e */
[----:B------:R1:W-:Y:S01]  /*e0d0*/  @!P2 STG.E.U8 desc[UR14][R28.64+0x48], R7 ;  /* 0x000048071c00a986 */ /* 0x0003e2000c10110e */
[----:B------:R-:W-:Y:S01]  /*e0e0*/  FMUL R0, R222, UR20 ;  /* 0x00000014de007c20 */ /* 0x000fe20008400000 */
[----:B------:R-:W-:-:S02]  /*e0f0*/  FMUL R3, R223, UR20 ;  /* 0x00000014df037c20 */ /* 0x000fc40008400000 */
[----:B------:R-:W4:Y:S03]  /*e100*/  LDL.LU R223, [R1+0x30] ;  /* 0x0000300001df7983 */ /* 0x000f260000300800 */
[----:B--2---:R-:W-:Y:S01]  /*e110*/  F2FP.SATFINITE.E5M2.F32.PACK_AB_MERGE_C R5, RZ, R3, RZ ;  /* 0x00000003ff05723e */ /* 0x004fe200048060ff */
[----:B------:R-:W2:Y:S01]  /*e120*/  LDL.LU R222, [R1+0x34] ;  /* 0x0000340001de7983 */ /* 0x000ea20000300800 */
[----:B------:R-:W-:Y:S01]  /*e130*/  FMUL R2, R221, UR20 ;  /* 0x00000014dd027c20 */ /* 0x000fe20008400000 */
[----:B0-----:R-:W-:-:S04]  /*e140*/  F2FP.SATFINITE.E5M2.F32.PACK_AB_MERGE_C R9, RZ, R0, RZ ;  /* 0x00000000ff09723e */ /* 0x001fc800048060ff */
[----:B------:R-:W-:Y:S01]  /*e150*/  F2FP.SATFINITE.E5M2.F32.PACK_AB_MERGE_C R11, RZ, R2, RZ ;  /* 0x00000002ff0b723e */ /* 0x000fe200048060ff */
[----:B---3--:R-:W-:Y:S02]  /*e160*/  FMUL R3, R224, UR20 ;  /* 0x00000014e0037c20 */ /* 0x008fe40008400000 */
[----:B------:R-:W3:Y:S01]  /*e170*/  LDL.LU R224, [R1+0x38] ;  /* 0x0000380001e07983 */ /* 0x000ee20000300800 */
[----:B----4-:R-:W-:Y:S02]  /*e180*/  FMUL R0, R225, UR20 ;  /* 0x00000014e1007c20 */ /* 0x010fe40008400000 */
[----:B-1----:R-:W-:Y:S01]  /*e190*/  F2FP.SATFINITE.E5M2.F32.PACK_AB_MERGE_C R7, RZ, R3, RZ ;  /* 0x00000003ff07723e */ /* 0x002fe200048060ff */
[----:B------:R-:W4:Y:S01]  /*e1a0*/  LDL.LU R225, [R1+0x3c] ;  /* 0x00003c0001e17983 */ /* 0x000f220000300800 */
[----:B------:R-:W-:-:S03]  /*e1b0*/  FMUL R2, R226, UR20 ;  /* 0x00000014e2027c20 */ /* 0x000fc60008400000 */
[----:B------:R-:W4:Y:S01]  /*e1c0*/  LDL.LU R226, [R1+0x40] ;  /* 0x0000400001e27983 */ /* 0x000f220000300800 */
[----:B------:R-:W-:-:S03]  /*e1d0*/  FMUL R3, R227, UR20 ;  /* 0x00000014e3037c20 */ /* 0x000fc60008400000 */
[----:B------:R-:W4:Y:S01]  /*e1e0*/  LDL.LU R227, [R1+0x44] ;  /* 0x0000440001e37983 */ /* 0x000f220000300800 */
[C---:B------:R-:W-:Y:S02]  /*e1f0*/  ISETP.LT.OR P5, PT, R41.reuse, 0x4a, !P3 ;  /* 0x0000004a2900780c */ /* 0x040fe40005fa1670 */
[C---:B------:R-:W-:Y:S01]  /*e200*/  ISETP.LT.OR P6, PT, R41.reuse, 0x51, !P1 ;  /* 0x000000512900780c */ /* 0x040fe20004fc1670 */
[----:B------:R-:W4:Y:S01]  /*e210*/  LDL.LU R218, [R1+0x48] ;  /* 0x0000480001da7983 */ /* 0x000f220000300800 */
[----:B------:R-:W-:-:S03]  /*e220*/  ISETP.LT.OR P2, PT, R41, 0x51, !P3 ;  /* 0x000000512900780c */ /* 0x000fc60005f41670 */
[----:B------:R-:W4:Y:S04]  /*e230*/  LDL.LU R219, [R1+0x4c] ;  /* 0x00004c0001db7983 */ /* 0x000f280000300800 */
[----:B------:R-:W4:Y:S04]  /*e240*/  LDL.LU R221, [R1+0x50] ;  /* 0x0000500001dd7983 */ /* 0x000f280000300800 */
[----:B------:R0:W-:Y:S01]  /*e250*/  @!P5 STG.E.U8 desc[UR14][R28.64+0x49], R13 ;  /* 0x0000490d1c00d986 */ /* 0x0001e2000c10110e */
[----:B------:R-:W-:-:S03]  /*e260*/  ISETP.LT.OR P5, PT, R41, 0x52, !P1 ;  /* 0x000000522900780c */ /* 0x000fc60004fa1670 */
[----:B------:R1:W-:Y:S01]  /*e270*/  @!P6 STG.E.U8 desc[UR14][R30.64+0x50], R5 ;  /* 0x000050051e00e986 */ /* 0x0003e2000c10110e */
[----:B------:R-:W-:Y:S02]  /*e280*/  ISETP.LT.OR P6, PT, R41, 0x52, !P3 ;  /* 0x000000522900780c */ /* 0x000fe40005fc1670 */
[----:B0-----:R-:W-:-:S07]  /*e290*/  F2FP.SATFINITE.E5M2.F32.PACK_AB_MERGE_C R13, RZ, R2, RZ ;  /* 0x00000002ff0d723e */ /* 0x001fce00048060ff */
[----:B------:R0:W-:Y:S01]  /*e2a0*/  @!P5 STG.E.U8 desc[UR14][R30.64+0x51], R9 ;  /* 0x000051091e00d986 */ /* 0x0001e2000c10110e */
[C---:B------:R-:W-:Y:S02]  /*e2b0*/  ISETP.LT.OR P5, PT, R41.reuse, 0x5a, !P1 ;  /* 0x0000005a2900780c */ /* 0x040fe40004fa1670 */
[----:B-1----:R-:W-:Y:S01]  /*e2c0*/  F2FP.SATFINITE.E5M2.F32.PACK_AB_MERGE_C R5, RZ, R0, RZ ;  /* 0x00000000ff05723e */ /* 0x002fe200048060ff */
[----:B------:R-:W-:Y:S01]  /*e2d0*/  @!P2 STG.E.U8 desc[UR14][R28.64+0x50], R11 ;  /* 0x0000500b1c00a986 */ /* 0x000fe2000c10110e */
[C---:B------:R-:W-:Y:S01]  /*e2e0*/  ISETP.LT.OR P2, PT, R41.reuse, 0x59, !P1 ;  /* 0x000000592900780c */ /* 0x040fe20004f41670 */
[----:B------:R-:W-:Y:S02]  /*e2f0*/  FMUL R0, R220, UR20 ;  /* 0x00000014dc007c20 */ /* 0x000fe40008400000 */
[----:B------:R1:W-:Y:S01]  /*e300*/  @!P6 STG.E.U8 desc[UR14][R28.64+0x51], R7 ;  /* 0x000051071c00e986 */ /* 0x0003e2000c10110e */
[----:B------:R-:W-:-:S03]  /*e310*/  ISETP.LT.OR P6, PT, R41, 0x59, !P3 ;  /* 0x000000592900780c */ /* 0x000fc60005fc1670 */
[----:B------:R-:W4:Y:S01]  /*e320*/  LDL.LU R220, [R1+0x54] ;  /* 0x0000540001dc7983 */ /* 0x000f220000300800 */
[----:B0-----:R-:W-:-:S03]  /*e330*/  F2FP.SATFINITE.E5M2.F32.PACK_AB_MERGE_C R9, RZ, R3, RZ ;  /* 0x00000003ff09723e */ /* 0x001fc600048060ff */
[----:B------:R-:W-:Y:S01]  /*e340*/  @!P5 STG.E.U8 desc[UR14][R30.64+0x59], R13 ;  /* 0x0000590d1e00d986 */ /* 0x000fe2000c10110e */
[----:B-1----:R-:W-:-:S03]  /*e350*/  F2FP.SATFINITE.E5M2.F32.PACK_AB_MERGE_C R7, RZ, R0, RZ ;  /* 0x00000000ff07723e */ /* 0x002fc600048060ff */
[----:B------:R0:W-:Y:S04]  /*e360*/  @!P2 STG.E.U8 desc[UR14][R30.64+0x58], R5 ;  /* 0x000058051e00a986 */ /* 0x0001e8000c10110e */
[----:B------:R1:W-:Y:S01]  /*e370*/  @!P6 STG.E.U8 desc[UR14][R28.64+0x58], R9 ;  /* 0x000058091c00e986 */ /* 0x0003e2000c10110e */
[----:B------:R-:W-:-:S03]  /*e380*/  FMUL R2, R223, UR20 ;  /* 0x00000014df027c20 */ /* 0x000fc60008400000 */
[----:B------:R-:W4:Y:S01]  /*e390*/  LDL.LU R223, [R1+0x58] ;  /* 0x0000580001df7983 */ /* 0x000f220000300800 */
[----:B--2---:R-:W-:Y:S01]  /*e3a0*/  FMUL R3, R222, UR20 ;  /* 0x00000014de037c20 */ /* 0x004fe20008400000 */
[----:B------:R-:W-:Y:S02]  /*e3b0*/  F2FP.SATFINITE.E5M2.F32.PACK_AB_MERGE_C R11, RZ, R2, RZ ;  /* 0x00000002ff0b723e */ /* 0x000fe400048060ff */
[----:B------:R-:W2:Y:S02]  /*e3c0*/  LDL.LU R222, [R1+0x5c] ;  /* 0x00005c0001de7983 */ /* 0x000ea40000300800 */
[----:B0-----:R-:W-:Y:S01]  /*e3d0*/  F2FP.SATFINITE.E5M2.F32.PACK_AB_MERGE_C R5, RZ, R3, RZ ;  /* 0x00000003ff05723e */ /* 0x001fe200048060ff */
[----:B---3--:R-:W-:Y:S02]  /*e3e0*/  FMUL R0, R224, UR20 ;  /* 0x00000014e0007c20 */ /* 0x008fe40008400000 */
[----:B------:R-:W3:Y:S01]  /*e3f0*/  LDL.LU R224, [R1+0x60] ;  /* 0x0000600001e07983 */ /* 0x000ee20000300800 */
[----:B----4-:R-:W-:-:S02]  /*e400*/  FMUL R2, R225, UR20 ;  /* 0x00000014e1027c20 */ /* 0x010fc40008400000 */
[----:B-1----:R-:W-:Y:S01]  /*e410*/  F2FP.SATFINITE.E5M2.F32.PACK_AB_MERGE_C R9, RZ, R0, RZ ;  /* 0x00000000ff09723e */ /* 0x002fe200048060ff */
[----:B------:R-:W4:Y:S01]  /*e420*/  LDL.LU R225, [R1+0x64] ;  /* 0x0000640001e17983 */ /* 0x000f220000300800 */
[----:B------:R-:W-:-:S03]  /*e430*/  FMUL R3, R226, UR20 ;  /* 0x00000014e2037c20 */ /* 0x000fc60008400000 */
[----:B------:R-:W4:Y:S01]  /*e440*/  LDL.LU R226, [R1+0x68] ;  /* 0x0000680001e27983 */ /* 0x000f220000300800 */
[----:B------:R-:W-:-:S03]  /*e450*/  FMUL R0, R227, UR20 ;  /* 0x00000014e3007c20 */ /* 0x000fc60008400000 */
[----:B------:R-:W4:Y:S01]  /*e460*/  LDL.LU R227, [R1+0x6c] ;  /* 0x00006c0001e37983 */ /* 0x000f220000300800 */
[C---:B------:R-:W-:Y:S02]  /*e470*/  ISETP.LT.OR P5, PT, R41.reuse, 0x5a, !P3 ;  /* 0x0000005a2900780c */ /* 0x040fe40005fa1670 */
[C---:B------:R-:W-:Y:S02]  /*e480*/  ISETP.LT.OR P2, PT, R41.reuse, 0x61, !P1 ;  /* 0x000000612900780c */ /* 0x040fe40004f41670 */
[----:B------:R-:W-:-:S09]  /*e490*/  ISETP.LT.OR P6, PT, R41, 0x62, !P1 ;  /* 0x000000622900780c */ /* 0x000fd20004fc1670 */
[----:B------:R0:W-:Y:S01]  /*e4a0*/  @!P5 STG.E.U8 desc[UR14][R28.64+0x59], R7 ;  /* 0x000059071c00d986 */ /* 0x0001e2000c10110e */
[----:B------:R-:W-:-:S03]  /*e4b0*/  ISETP.LT.OR P5, PT, R41, 0x62, !P3 ;  /* 0x000000622900780c */ /* 0x000fc60005fa1670 */
[----:B------:R-:W-:Y:S01]  /*e4c0*/  @!P2 STG.E.U8 desc[UR14][R30.64+0x60], R11 ;  /* 0x0000600b1e00a986 */ /* 0x000fe2000c10110e */
[----:B------:R-:W-:-:S03]  /*e4d0*/  ISETP.LT.OR P2, PT, R41, 0x61, !P3 ;  /* 0x000000612900780c */ /* 0x000fc60005f41670 */
[----:B------:R1:W-:Y:S01]  /*e4e0*/  @!P6 STG.E.U8 desc[UR14][R30.64+0x61], R5 ;  /* 0x000061051e00e986 */ /* 0x0003e2000c10110e */
[----:B------:R-:W-:Y:S02]  /*e4f0*/  ISETP.LT.OR P6, PT, R41, 0x69, !P1 ;  /* 0x000000692900780c */ /* 0x000fe40004fc1670 */
[----:B------:R-:W-:Y:S02]  /*e500*/  F2FP.SATFINITE.E5M2.F32.PACK_AB_MERGE_C R13, RZ, R2, RZ ;  /* 0x00000002ff0d723e */ /* 0x000fe400048060ff */
[----:B0-----:R-:W-:-:S03]  /*e510*/  F2FP.SATFINITE.E5M2.F32.PACK_AB_MERGE_C R7, RZ, R3, RZ ;  /* 0x00000003ff07723e */ /* 0x001fc600048060ff */
[----:B------:R-:W-:Y:S01]  /*e520*/  @!P5 STG.E.U8 desc[UR14][R28.64+0x61], R13 ;  /* 0x0000610d1c00d986 */ /* 0x000fe2000c10110e */
[----:B------:R-:W-:-:S03]  /*e530*/  ISETP.LT.OR P5, PT, R41, 0x6a, !P1 ;  /* 0x0000006a2900780c */ /* 0x000fc60004fa1670 */
[----:B------:R0:W-:Y:S01]  /*e540*/  @!P2 STG.E.U8 desc[UR14][R28.64+0x60], R9 ;  /* 0x000060091c00a986 */ /* 0x0001e2000c10110e */
[----:B------:R-:W-:-:S03]  /*e550*/  ISETP.LT.OR P2, PT, R41, 0x69, !P3 ;  /* 0x000000692900780c */ /* 0x000fc60005f41670 */
[----:B------:R0:W-:Y:S01]  /*e560*/  @!P6 STG.E.U8 desc[UR14][R30.64+0x68], R7 ;  /* 0x000068071e00e986 */ /* 0x0001e2000c10110e */
[----:B------:R-:W-:Y:S01]  /*e570*/  ISETP.LT.OR P6, PT, R41, 0x6a, !P3 ;  /* 0x0000006a2900780c */ /* 0x000fe20005fc1670 */
[----:B------:R-:W-:Y:S01]  /*e580*/  FMUL R2, R218, UR20 ;  /* 0x00000014da027c20 */ /* 0x000fe20008400000 */
[----:B------:R-:W-:Y:S01]  /*e590*/  FMUL R3, R219, UR20 ;  /* 0x00000014db037c20 */ /* 0x000fe20008400000 */
[----:B-1----:R-:W-:-:S03]  /*e5a0*/  F2FP.SATFINITE.E5M2.F32.PACK_AB_MERGE_C R5, RZ, R0, RZ ;  /* 0x00000000ff05723e */ /* 0x002fc600048060ff */
[----:B------:R-:W-:Y:S02]  /*e5b0*/  F2FP.SATFINITE.E5M2.F32.PACK_AB_MERGE_C R11, RZ, R2, RZ ;  /* 0x00000002ff0b723e */ /* 0x000fe400048060ff */
[----:B0-----:R-:W-:Y:S01]  /*e5c0*/  F2FP.SATFINITE.E5M2.F32.PACK_AB_MERGE_C R9, RZ, R3, RZ ;  /* 0x00000003ff09723e */ /* 0x001fe200048060ff */
[----:B------:R-:W-:Y:S01]  /*e5d0*/  @!P5 STG.E.U8 desc[UR14][R30.64+0x69], R5 ;  /* 0x000069051e00d986 */ /* 0x000fe2000c10110e */
[----:B------:R-:W-:-:S03]  /*e5e0*/  ISETP.LT.OR P5, PT, R41, 0x71, !P3 ;  /* 0x000000712900780c */ /* 0x000fc60005fa1670 */
[----:B------:R-:W-:Y:S01]  /*e5f0*/  @!P2 STG.E.U8 desc[UR14][R28.64+0x68], R11 ;  /* 0x0000680b1c00a986 */ /* 0x000fe2000c10110e */
[----:B------:R-:W-:-:S03]  /*e600*/  ISETP.LT.OR P2, PT, R41, 0x71, !P1 ;  /* 0x000000712900780c */ /* 0x000fc60004f41670 */
[----:B------:R-:W-:Y:S01]  /*e610*/  @!P6 STG.E.U8 desc[UR14][R28.64+0x69], R9 ;  /* 0x000069091c00e986 */ /* 0x000fe2000c10110e */
[----:B------:R-:W-:Y:S01]  /*e620*/  ISETP.LT.OR P6, PT, R41, 0x72, !P1 ;  /* 0x000000722900780c */ /* 0x000fe20004fc1670 */
[----:B------:R-:W-:Y:S01]  /*e630*/  FMUL R0, R221, UR20 ;  /* 0x00000014dd007c20 */ /* 0x000fe20008400000 */
[----:B------:R-:W-:-:S04]  /*e640*/  FMUL R2, R220, UR20 ;  /* 0x00000014dc027c20 */ /* 0x000fc80008400000 */
[----:B------:R-:W-:Y:S02]  /*e650*/  F2FP.SATFINITE.E5M2.F32.PACK_AB_MERGE_C R7, RZ, R0, RZ ;  /* 0x00000000ff07723e */ /* 0x000fe400048060ff */
[----:B------:R-:W-:-:S03]  /*e660*/  F2FP.SATFINITE.E5M2.F32.PACK_AB_MERGE_C R13, RZ, R2, RZ ;  /* 0x00000002ff0d723e */ /* 0x000fc600048060ff */
[----:B------:R0:W-:Y:S01]  /*e670*/  @!P2 STG.E.U8 desc[UR14][R30.64+0x70], R7 ;  /* 0x000070071e00a986 */ /* 0x0001e2000c10110e */
[----:B------:R-:W-:-:S03]  /*e680*/  ISETP.LT.OR P2, PT, R41, 0x79, !P1 ;  /* 0x000000792900780c */ /* 0x000fc60004f41670 */
[----:B------:R1:W-:Y:S01]  /*e690*/  @!P6 STG.E.U8 desc[UR14][R30.64+0x71], R13 ;  /* 0x0000710d1e00e986 */ /* 0x0003e2000c10110e */
[C---:B------:R-:W-:Y:S02]  /*e6a0*/  ISETP.LT.OR P6, PT, R41.reuse, 0x72, !P3 ;  /* 0x000000722900780c */ /* 0x040fe40005fc1670 */
[----:B------:R-:W-:Y:S01]  /*e6b0*/  ISETP.LT.OR P1, PT, R41, 0x7a, !P1 ;  /* 0x0000007a2900780c */ /* 0x000fe20004f21670 */
[----:B------:R-:W-:-:S05]  /*e6c0*/  FMUL R3, R223, UR20 ;  /* 0x00000014df037c20 */ /* 0x000fca0008400000 */
[----:B------:R-:W-:Y:S01]  /*e6d0*/  F2FP.SATFINITE.E5M2.F32.PACK_AB_MERGE_C R15, RZ, R3, RZ ;  /* 0x00000003ff0f723e */ /* 0x000fe200048060ff */
[----:B--2---:R-:W-:-:S04]  /*e6e0*/  FMUL R0, R222, UR20 ;  /* 0x00000014de007c20 */ /* 0x004fc80008400000 */
[----:B------:R1:W-:Y:S01]  /*e6f0*/  @!P5 STG.E.U8 desc[UR14][R28.64+0x70], R15 ;  /* 0x0000700f1c00d986 */ /* 0x0003e2000c10110e */
[C---:B------:R-:W-:Y:S02]  /*e700*/  ISETP.LT.OR P5, PT, R41.reuse, 0x79, !P3 ;  /* 0x000000792900780c */ /* 0x040fe40005fa1670 */
[----:B------:R-:W-:Y:S02]  /*e710*/  ISETP.LT.OR P3, PT, R41, 0x7a, !P3 ;  /* 0x0000007a2900780c */ /* 0x000fe40005f61670 */
[----:B0-----:R-:W-:Y:S01]  /*e720*/  F2FP.SATFINITE.E5M2.F32.PACK_AB_MERGE_C R7, RZ, R0, RZ ;  /* 0x00000000ff07723e */ /* 0x001fe200048060ff */
[----:B---3--:R-:W-:Y:S01]  /*e730*/  FMUL R2, R224, UR20 ;  /* 0x00000014e0027c20 */ /* 0x008fe20008400000 */
[----:B----4-:R-:W-:-:S04]  /*e740*/  FMUL R3, R225, UR20 ;  /* 0x00000014e1037c20 */ /* 0x010fc80008400000 */
[----:B------:R-:W-:Y:S01]  /*e750*/  F2FP.SATFINITE.E5M2.F32.PACK_AB_MERGE_C R9, RZ, R2, RZ ;  /* 0x00000002ff09723e */ /* 0x000fe200048060ff */
[----:B------:R-:W-:Y:S01]  /*e760*/  FMUL R4, R226, UR20 ;  /* 0x00000014e2047c20 */ /* 0x000fe20008400000 */
[----:B------:R-:W-:Y:S01]  /*e770*/  FMUL R5, R227, UR20 ;  /* 0x00000014e3057c20 */ /* 0x000fe20008400000 */
[----:B------:R-:W-:-:S03]  /*e780*/  F2FP.SATFINITE.E5M2.F32.PACK_AB_MERGE_C R3, RZ, R3, RZ ;  /* 0x00000003ff03723e */ /* 0x000fc600048060ff */
[----:B------:R-:W-:Y:S02]  /*e790*/  F2FP.SATFINITE.E5M2.F32.PACK_AB_MERGE_C R11, RZ, R4, RZ ;  /* 0x00000004ff0b723e */ /* 0x000fe400048060ff */
[----:B------:R-:W-:Y:S01]  /*e7a0*/  F2FP.SATFINITE.E5M2.F32.PACK_AB_MERGE_C R5, RZ, R5, RZ ;  /* 0x00000005ff05723e */ /* 0x000fe200048060ff */
[----:B------:R1:W-:Y:S04]  /*e7b0*/  @!P6 STG.E.U8 desc[UR14][R28.64+0x71], R7 ;  /* 0x000071071c00e986 */ /* 0x0003e8000c10110e */
[----:B------:R1:W-:Y:S04]  /*e7c0*/  @!P2 STG.E.U8 desc[UR14][R30.64+0x78], R9 ;  /* 0x000078091e00a986 */ /* 0x0003e8000c10110e */
[----:B------:R1:W-:Y:S04]  /*e7d0*/  @!P1 STG.E.U8 desc[UR14][R30.64+0x79], R3 ;  /* 0x000079031e009986 */ /* 0x0003e8000c10110e */
[----:B------:R1:W-:Y:S04]  /*e7e0*/  @!P5 STG.E.U8 desc[UR14][R28.64+0x78], R11 ;  /* 0x0000780b1c00d986 */ /* 0x0003e8000c10110e */
[----:B------:R1:W-:Y:S02]  /*e7f0*/  @!P3 STG.E.U8 desc[UR14][R28.64+0x79], R5 ;  /* 0x000079051c00b986 */ /* 0x0003e4000c10110e */
.L_x_295:
[----:B------:R-:W-:Y:S05]  /*e800*/  BSYNC B0 ;  /* 0x0000000000007941 */ /* 0x000fea0003800000 */
.L_x_37:
[----:B01---5:R-:W2:Y:S04]  /*e810*/  LDL.LU R3, [R1+0x74] ;  /* 0x0000740001037983 */ /* 0x023ea80000300800 */
[----:B------:R-:W2:Y:S01]  /*e820*/  LDL.LU R2, [R1+0x78] ;  /* 0x0000780001027983 */ /* 0x000ea20000300800 */
[----:B------:R-:W-:Y:S01]  /*e830*/  ULDC UR6, c[0x0][0xc] ;  /* 0x0000030000067ab9 */ /* 0x000fe20000000800 */
[----:B------:R-:W-:Y:S01]  /*e840*/  ULDC UR7, c[0x0][0x10] ;  /* 0x0000040000077ab9 */ /* 0x000fe20000000800 */
[----:B------:R-:W2:Y:S01]  /*e850*/  LDC R5, c[0x0][0x14] ;  /* 0x00000500ff057b82 */ /* 0x000ea20000000800 */
[----:B------:R-:W-:Y:S01]  /*e860*/  UIMAD.WIDE.U32 UR6, UR6, UR7, URZ ;  /* 0x00000007060672a5 */ /* 0x000fe2000f8e003f */
[----:B------:R-:W-:Y:S01]  /*e870*/  PRMT R0, RZ, 0x7610, R0 ;  /* 0x00007610ff007816 */ /* 0x000fe20000000000 */
[----:B------:R-:W-:-:S04]  /*e880*/  UMOV UR12, 0xffffffff ;  /* 0xffffffff000c7882 */ /* 0x000fc80000000000 */
[----:B--2---:R-:W-:-:S04]  /*e890*/  IMAD.WIDE.U32 R2, R5, UR6, R2 ;  /* 0x0000000605027c25 */ /* 0x004fc8000f8e0002 */
[----:B------:R-:W-:Y:S01]  /*e8a0*/  IMAD R5, R5, UR7, RZ ;  /* 0x0000000705057c24 */ /* 0x000fe2000f8e02ff */
[----:B------:R-:W-:Y:S01]  /*e8b0*/  ULDC.64 UR6, c[0x0][0x650] ;  /* 0x0001940000067ab9 */ /* 0x000fe20000000a00 */
[----:B------:R-:W-:Y:S01]  /*e8c0*/  IMAD.MOV.U32 R19, RZ, RZ, R2 ;  /* 0x000000ffff137224 */ /* 0x000fe200078e0002 */
[----:B------:R-:W-:Y:S01]  /*e8d0*/  ISETP.GE.U32.AND P1, PT, R2, UR6, PT ;  /* 0x0000000602007c0c */ /* 0x000fe2000bf26070 */
[----:B------:R-:W-:Y:S02]  /*e8e0*/  IMAD.IADD R22, R3, 0x1, R5 ;  /* 0x0000000103167824 */ /* 0x000fe400078e0205 */
[----:B------:R-:W-:-:S03]  /*e8f0*/  IMAD.MOV.U32 R2, RZ, RZ, -0x1 ;  /* 0xffffffffff027424 */ /* 0x000fc600078e00ff */
[----:B------:R0:W-:Y:S01]  /*e900*/  STL [R1+0x74], R22 ;  /* 0x0000741601007387 */ /* 0x0001e20000100800 */
[----:B------:R-:W-:-:S03]  /*e910*/  ISETP.GE.U32.AND.EX P1, PT, R22, UR7, PT, P1 ;  /* 0x0000000716007c0c */ /* 0x000fc6000bf26110 */
[----:B------:R0:W-:Y:S04]  /*e920*/  STL [R1+0x78], R19 ;  /* 0x0000781301007387 */ /* 0x0001e80000100800 */
[----:B------:R0:W-:Y:S06]  /*e930*/  STL [R1+0x7c], R2 ;  /* 0x00007c0201007387 */ /* 0x0001ec0000100800 */
[----:B------:R-:W-:Y:S05]  /*e940*/  @P1 BRA `(.L_x_296) ;  /* 0x00000004006c1947 */ /* 0x000fea0003800000 */
[----:B------:R-:W1:Y:S01]  /*e950*/  S2R R14, SR_CTAID.X ;  /* 0x00000000000e7919 */ /* 0x000e620000002500 */
[----:B------:R-:W2:Y:S01]  /*e960*/  LDC.64 R8, c[0x0][0x628] ;  /* 0x00018a00ff087b82 */ /* 0x000ea20000000a00 */
[----:B------:R-:W-:Y:S01]  /*e970*/  ULDC UR6, c[0x0][0x150] ;  /* 0x0000540000067ab9 */ /* 0x000fe20000000800 */
[----:B------:R-:W-:Y:S01]  /*e980*/  IMAD.MOV.U32 R6, RZ, RZ, R19 ;  /* 0x000000ffff067224 */ /* 0x000fe200078e0013 */
[----:B------:R-:W0:Y:S01]  /*e990*/  S2R R16, SR_CTAID.Y ;  /* 0x0000000000107919 */ /* 0x000e220000002600 */
[----:B------:R-:W-:-:S04]  /*e9a0*/  IMAD.MOV.U32 R7, RZ, RZ, R22 ;  /* 0x000000ffff077224 */ /* 0x000fc800078e0016 */
[----:B------:R-:W0:Y:S08]  /*e9b0*/  LDC R17, c[0x0][0x144] ;  /* 0x00005100ff117b82 */ /* 0x000e300000000800 */
[----:B------:R-:W0:Y:S08]  /*e9c0*/  LDC R10, c[0x0][0x630] ;  /* 0x00018c00ff0a7b82 */ /* 0x000e300000000800 */
[----:B------:R-:W0:Y:S01]  /*e9d0*/  LDC.64 R12, c[0x0][0x620] ;  /* 0x00018800ff0c7b82 */ /* 0x000e220000000a00 */
[----:B--2---:R-:W-:-:S04]  /*e9e0*/  ISETP.NE.U32.AND P1, PT, R8, RZ, PT ;  /* 0x000000ff0800720c */ /* 0x004fc80003f25070 */
[----:B------:R-:W-:Y:S02]  /*e9f0*/  ISETP.NE.AND.EX P1, PT, R9, RZ, PT, P1 ;  /* 0x000000ff0900720c */ /* 0x000fe40003f25310 */
[----:B-1----:R-:W-:-:S05]  /*ea00*/  I2FP.F32.U32 R0, R14 ;  /* 0x0000000e00007245 */ /* 0x002fca0000201000 */
[----:B------:R-:W-:-:S04]  /*ea10*/  FMUL R0, R0, UR6 ;  /* 0x0000000600007c20 */ /* 0x000fc80008400000 */
[----:B------:R1:W2:Y:S02]  /*ea20*/  F2I.U32.TRUNC.NTZ R15, R0 ;  /* 0x00000000000f7305 */ /* 0x0002a4000020f000 */
[----:B------:R-:W-:Y:S05]  /*ea30*/  @!P1 BRA `(.L_x_297) ;  /* 0x0000000000289947 */ /* 0x000fea0003800000 */
[----:B-1----:R-:W1:Y:S02]  /*ea40*/  LDC R0, c[0x0][0x634] ;  /* 0x00018d00ff007b82 */ /* 0x002e640000000800 */
[----:B-1----:R-:W-:-:S05]  /*ea50*/  IADD3 R7, P1, R19, R0, RZ ;  /* 0x0000000013077210 */ /* 0x002fca0007f3e0ff */
[----:B------:R-:W-:-:S04]  /*ea60*/  IMAD.X R11, RZ, RZ, R22, P1 ;  /* 0x000000ffff0b7224 */ /* 0x000fc800008e0616 */
[----:B0-----:R-:W-:-:S04]  /*ea70*/  IMAD.WIDE.U32 R2, R11, R8, RZ ;  /* 0x000000080b027225 */ /* 0x001fc800078e00ff */
[----:B------:R-:W-:-:S04]  /*ea80*/  IMAD.WIDE.U32 R4, P1, R7, R9, R2 ;  /* 0x0000000907047225 */ /* 0x000fc80007820002 */
[----:B------:R-:W-:-:S04]  /*ea90*/  IMAD.WIDE.U32 R2, R7, R8, RZ ;  /* 0x0000000807027225 */ /* 0x000fc800078e00ff */
[----:B------:R-:W-:Y:S01]  /*eaa0*/  IMAD.X R7, RZ, RZ, RZ, P1 ;  /* 0x000000ffff077224 */ /* 0x000fe200008e06ff */
[----:B------:R-:W-:Y:S01]  /*eab0*/  IADD3 RZ, P1, R3, R4, RZ ;  /* 0x0000000403ff7210 */ /* 0x000fe20007f3e0ff */
[----:B------:R-:W-:-:S04]  /*eac0*/  IMAD.MOV.U32 R6, RZ, RZ, R5 ;  /* 0x000000ffff067224 */ /* 0x000fc800078e0005 */
[----:B------:R-:W-:-:S08]  /*ead0*/  IMAD.WIDE.U32.X R6, R11, R9, R6, P1 ;  /* 0x000000090b067225 */ /* 0x000fd000008e0406 */
.L_x_297:
[-CC-:B0-----:R-:W-:Y:S01]  /*eae0*/  SHF.R.U64 R24, R6, R10.reuse, R7.reuse ;  /* 0x0000000a06187219 */ /* 0x181fe20000001207 */
[----:B------:R-:W0:Y:S01]  /*eaf0*/  LDC.64 R20, c[0x0][0x640] ;  /* 0x00019000ff147b82 */ /* 0x000e220000000a00 */
[----:B-1----:R-:W-:Y:S01]  /*eb00*/  SHF.R.U32.HI R0, RZ, R10, R7 ;  /* 0x0000000aff007219 */ /* 0x002fe20000011607 */
[----:B------:R-:W-:Y:S01]  /*eb10*/  IMAD.MOV.U32 R2, RZ, RZ, R19 ;  /* 0x000000ffff027224 */ /* 0x000fe200078e0013 */
[----:B------:R-:W-:Y:S01]  /*eb20*/  IADD3 R5, P1, RZ, -R24, RZ ;  /* 0x80000018ff057210 */ /* 0x000fe20007f3e0ff */
[----:B--2---:R-:W-:Y:S01]  /*eb30*/  IMAD.MOV R15, RZ, RZ, -R15 ;  /* 0x000000ffff0f7224 */ /* 0x004fe200078e0a0f */
[----:B------:R-:W-:Y:S01]  /*eb40*/  ULDC UR6, c[0x0][0x154] ;  /* 0x0000550000067ab9 */ /* 0x000fe20000000800 */
[----:B------:R-:W-:Y:S02]  /*eb50*/  IMAD.MOV.U32 R7, RZ, RZ, 0x1 ;  /* 0x00000001ff077424 */ /* 0x000fe400078e00ff */
[----:B------:R-:W1:Y:S01]  /*eb60*/  LDC R4, c[0x0][0x618] ;  /* 0x00018600ff047b82 */ /* 0x000e620000000800 */
[----:B------:R-:W-:-:S02]  /*eb70*/  IMAD.X R3, RZ, RZ, ~R0, P1 ;  /* 0x000000ffff037224 */ /* 0x000fc400008e0e00 */
[----:B------:R-:W-:Y:S02]  /*eb80*/  IMAD R15, R17, R15, R14 ;  /* 0x0000000f110f7224 */ /* 0x000fe400078e020e */
[-C--:B------:R-:W-:Y:S02]  /*eb90*/  IMAD R0, R3, R12.reuse, RZ ;  /* 0x0000000c03007224 */ /* 0x080fe400078e02ff */
[----:B------:R-:W-:Y:S01]  /*eba0*/  IMAD.MOV.U32 R3, RZ, RZ, R22 ;  /* 0x000000ffff037224 */ /* 0x000fe200078e0016 */
[----:B------:R-:W2:Y:S01]  /*ebb0*/  LDC R6, c[0x0][0x608] ;  /* 0x00018200ff067b82 */ /* 0x000ea20000000800 */
[----:B------:R-:W-:-:S04]  /*ebc0*/  IMAD.WIDE.U32 R2, R5, R12, R2 ;  /* 0x0000000c05027225 */ /* 0x000fc800078e0002 */
[----:B------:R-:W-:-:S03]  /*ebd0*/  IMAD R5, R5, R13, R0 ;  /* 0x0000000d05057224 */ /* 0x000fc600078e0200 */
[----:B------:R-:W5:Y:S01]  /*ebe0*/  LDC R18, c[0x0][0x658] ;  /* 0x00019600ff127b82 */ /* 0x000f620000000800 */
[----:B------:R-:W-:Y:S01]  /*ebf0*/  I2FP.F32.U32 R0, R16 ;  /* 0x0000001000007245 */ /* 0x000fe20000201000 */
[----:B------:R-:W-:Y:S01]  /*ec00*/  IMAD.IADD R3, R3, 0x1, R5 ;  /* 0x0000000103037824 */ /* 0x000fe200078e0205 */
[----:B0-----:R-:W-:Y:S01]  /*ec10*/  ISETP.NE.U32.AND P1, PT, R20, RZ, PT ;  /* 0x000000ff1400720c */ /* 0x001fe20003f25070 */
[----:B------:R-:W-:Y:S02]  /*ec20*/  IMAD.MOV.U32 R5, RZ, RZ, -0x1 ;  /* 0xffffffffff057424 */ /* 0x000fe400078e00ff */
[----:B------:R-:W-:Y:S02]  /*ec30*/  FMUL R0, R0, UR6 ;  /* 0x0000000600007c20 */ /* 0x000fe40008400000 */
[----:B------:R-:W0:Y:S01]  /*ec40*/  LDC R13, c[0x0][0x148] ;  /* 0x00005200ff0d7b82 */ /* 0x000e220000000800 */
[----:B-1----:R-:W-:Y:S01]  /*ec50*/  SHF.R.U64 R10, R2, R4, R3 ;  /* 0x00000004020a7219 */ /* 0x002fe20000001203 */
[----:B------:R1:W0:Y:S01]  /*ec60*/  F2I.U32.TRUNC.NTZ R12, R0 ;  /* 0x00000000000c7305 */ /* 0x000222000020f000 */
[----:B------:R-:W-:-:S02]  /*ec70*/  ISETP.NE.AND.EX P1, PT, R21, RZ, PT, P1 ;  /* 0x000000ff1500720c */ /* 0x000fc40003f25310 */
[----:B------:R-:W-:-:S03]  /*ec80*/  SHF.R.U32.HI R3, RZ, R4, R3 ;  /* 0x00000004ff037219 */ /* 0x000fc60000011603 */
[----:B------:R-:W0:Y:S01]  /*ec90*/  LDC R14, c[0x0][0x600] ;  /* 0x00018000ff0e7b82 */ /* 0x000e220000000800 */
[-CC-:B--2---:R-:W-:Y:S02]  /*eca0*/  SHF.R.U64 R8, R10, R6.reuse, R3.reuse ;  /* 0x000000060a087219 */ /* 0x184fe40000001203 */
[----:B------:R-:W-:-:S05]  /*ecb0*/  SHF.R.U32.HI R3, RZ, R6, R3 ;  /* 0x00000006ff037219 */ /* 0x000fca0000011603 */
[----:B------:R-:W2:Y:S01]  /*ecc0*/  LDC R19, c[0x0][0x648] ;  /* 0x00019200ff137b82 */ /* 0x000ea20000000800 */
[-CC-:B-----5:R-:W-:Y:S02]  /*ecd0*/  SHF.R.U64 R11, R8, R18.reuse, R3.reuse ;  /* 0x00000012080b7219 */ /* 0x1a0fe40000001203 */
[-C--:B------:R-:W-:Y:S02]  /*ece0*/  SHF.L.U32 R5, R5, R18.reuse, RZ ;  /* 0x0000001205057219 */ /* 0x080fe400000006ff */
[-C--:B------:R-:W-:Y:S01]  /*ecf0*/  SHF.R.U32.HI R3, RZ, R18.reuse, R3 ;  /* 0x00000012ff037219 */ /* 0x080fe20000011603 */
[----:B------:R-:W-:Y:S01]  /*ed00*/  IMAD.MOV.U32 R2, RZ, RZ, R11 ;  /* 0x000000ffff027224 */ /* 0x000fe200078e000b */
[----:B------:R-:W-:Y:S01]  /*ed10*/  SHF.L.U32 R40, R7, R18, RZ ;  /* 0x0000001207287219 */ /* 0x000fe200000006ff */
[----:B------:R-:W0:Y:S01]  /*ed20*/  LDC R22, c[0x0][0x638] ;  /* 0x00018e00ff167b82 */ /* 0x000e220000000800 */
[----:B------:R-:W-:-:S07]  /*ed30*/  LOP3.LUT R17, RZ, R5, RZ, 0x33, !PT ;  /* 0x00000005ff117212 */ /* 0x000fce00078e33ff */
[----:B------:R-:W0:Y:S01]  /*ed40*/  LDC R23, c[0x0][0x610] ;  /* 0x00018400ff177b82 */ /* 0x000e220000000800 */
[----:B-1----:R-:W-:Y:S05]  /*ed50*/  @!P1 BRA `(.L_x_298) ;  /* 0x0000000000289947 */ /* 0x002fea0003800000 */
[----:B------:R-:W1:Y:S02]  /*ed60*/  LDC R0, c[0x0][0x64c] ;  /* 0x00019300ff007b82 */ /* 0x000e640000000800 */
[----:B-1----:R-:W-:-:S05]  /*ed70*/  IADD3 R7, P1, R11, R0, RZ ;  /* 0x000000000b077210 */ /* 0x002fca0007f3e0ff */
        /* <DEDUP_REMOVED lines=8> */
.L_x_298:
[----:B--2---:R-:W-:Y:S01]  /*ee00*/  SHF.R.U64 R0, R2, R19, R3 ;  /* 0x0000001302007219 */ /* 0x004fe20000001203 */
[----:B0-----:R-:W-:Y:S01]  /*ee10*/  VIADD R3, R14, 0xffffffff ;  /* 0xffffffff0e037836 */ /* 0x001fe20000000000 */
[----:B------:R-:W-:Y:S01]  /*ee20*/  LOP3.LUT R5, R8, R17, RZ, 0xc0, !PT ;  /* 0x0000001108057212 */ /* 0x000fe200078ec0ff */
[----:B------:R-:W-:Y:S01]  /*ee30*/  IMAD.MOV R12, RZ, RZ, -R12 ;  /* 0x000000ffff0c7224 */ /* 0x000fe200078e0a0c */
[----:B------:R-:W-:Y:S01]  /*ee40*/  R2UR UR12, R24 ;  /* 0x00000000180c72ca */ /* 0x000fe200000e0000 */
[----:B------:R-:W-:Y:S01]  /*ee50*/  IMAD.MOV R2, RZ, RZ, -R0 ;  /* 0x000000ffff027224 */ /* 0x000fe200078e0a00 */
[----:B------:R-:W-:Y:S01]  /*ee60*/  LOP3.LUT R3, R10, R3, RZ, 0xc0, !PT ;  /* 0x000000030a037212 */ /* 0x000fe200078ec0ff */
[----:B------:R-:W-:Y:S02]  /*ee70*/  IMAD R40, R40, R0, R5 ;  /* 0x0000000028287224 */ /* 0x000fe400078e0205 */
[----:B------:R-:W-:Y:S02]  /*ee80*/  @P4 IMAD R15, R13, R12, R16 ;  /* 0x0000000c0d0f4224 */ /* 0x000fe400078e0210 */
[----:B------:R-:W-:-:S02]  /*ee90*/  IMAD R0, R2, R22, R11 ;  /* 0x0000001602007224 */ /* 0x000fc400078e020b */
[----:B------:R-:W-:Y:S02]  /*eea0*/  IMAD R40, R40, R23, R15 ;  /* 0x0000001728287224 */ /* 0x000fe400078e020f */
[----:B------:R-:W-:Y:S02]  /*eeb0*/  IMAD R3, R0, R14, R3 ;  /* 0x0000000e00037224 */ /* 0x000fe400078e0203 */
[----:B------:R-:W-:-:S03]  /*eec0*/  IMAD.MOV.U32 R0, RZ, RZ, 0x1 ;  /* 0x00000001ff007424 */ /* 0x000fc600078e00ff */
[----:B------:R-:W-:Y:S02]  /*eed0*/  SEL R2, R3, R40, !P4 ;  /* 0x0000002803027207 */ /* 0x000fe40006000000 */
[----:B------:R-:W-:-:S03]  /*eee0*/  SEL R40, R40, R3, !P4 ;  /* 0x0000000328287207 */ /* 0x000fc60006000000 */
[----:B------:R1:W-:Y:S04]  /*eef0*/  STL [R1+0x7c], R2 ;  /* 0x00007c0201007387 */ /* 0x0003e80000100800 */
.L_x_296:
[----:B------:R2:W-:Y:S01]  /*ef00*/  STL [R1+0x80], R40 ;  /* 0x0000802801007387 */ /* 0x0005e20000100800 */
[----:B------:R-:W-:-:S13]  /*ef10*/  LOP3.LUT P1, RZ, R0, 0xff, RZ, 0xc0, !PT ;  /* 0x000000ff00ff7812 */ /* 0x000fda000782c0ff */
[----:B--2---:R-:W-:Y:S05]  /*ef20*/  @P1 BRA `(.L_x_299) ;  /* 0xffffff2000d41947 */ /* 0x004fea000383ffff */
[----:B------:R-:W-:Y:S05]  /*ef30*/  EXIT ;  /* 0x000000000000794d */ /* 0x000fea0003800000 */
.L_x_7:
[----:B------:R-:W2:Y:S01]  /*ef40*/  LDL R22, [R1+0x78] ;  /* 0x0000780001167983 */ /* 0x000ea20000100800 */
[----:B0-----:R-:W-:-:S03]  /*ef50*/  ULDC.64 UR4, c[0x0][0x650] ;  /* 0x0001940000047ab9 */ /* 0x001fc60000000a00 */
[----:B-1----:R-:W3:Y:S01]  /*ef60*/  LDL R23, [R1+0x74] ;  /* 0x0000740001177983 */ /* 0x002ee20000100800 */
[----:B------:R-:W-:Y:S01]  /*ef70*/  PRMT R4, RZ, 0x7610, R4 ;  /* 0x00007610ff047816 */ /* 0x000fe20000000004 */
[----:B------:R-:W-:Y:S02]  /*ef80*/  IMAD.MOV.U32 R5, RZ, RZ, -0x1 ;  /* 0xffffffffff057424 */ /* 0x000fe400078e00ff */
[----:B------:R-:W-:Y:S02]  /*ef90*/  IMAD.MOV.U32 R7, RZ, RZ, -0x1 ;  /* 0xffffffffff077424 */ /* 0x000fe400078e00ff */
[----:B------:R-:W-:Y:S01]  /*efa0*/  IMAD.MOV.U32 R6, RZ, RZ, -0x1 ;  /* 0xffffffffff067424 */ /* 0x000fe200078e00ff */
[----:B--2---:R-:W-:-:S04]  /*efb0*/  ISETP.GE.U32.AND P0, PT, R22, UR4, PT ;  /* 0x0000000416007c0c */ /* 0x004fc8000bf06070 */
[----:B---3--:R-:W-:-:S13]  /*efc0*/  ISETP.GE.U32.AND.EX P0, PT, R23, UR5, PT, P0 ;  /* 0x0000000517007c0c */ /* 0x008fda000bf06100 */
[----:B------:R-:W-:Y:S05]  /*efd0*/  @P0 BRA `(.L_x_300) ;  /* 0x00000004002c0947 */ /* 0x000fea0003800000 */
[----:B------:R-:W0:Y:S01]  /*efe0*/  LDC.64 R14, c[0x0][0x628] ;  /* 0x00018a00ff0e7b82 */ /* 0x000e220000000a00 */
[----:B------:R-:W-:Y:S02]  /*eff0*/  IMAD.MOV.U32 R8, RZ, RZ, R22 ;  /* 0x000000ffff087224 */ /* 0x000fe400078e0016 */
[----:B------:R-:W-:-:S05]  /*f000*/  IMAD.MOV.U32 R9, RZ, RZ, R23 ;  /* 0x000000ffff097224 */ /* 0x000fca00078e0017 */
[----:B------:R-:W1:Y:S08]  /*f010*/  LDC R10, c[0x0][0x630] ;  /* 0x00018c00ff0a7b82 */ /* 0x000e700000000800 */
[----:B------:R-:W2:Y:S01]  /*f020*/  LDC.64 R16, c[0x0][0x620] ;  /* 0x00018800ff107b82 */ /* 0x000ea20000000a00 */
[----:B0-----:R-:W-:-:S04]  /*f030*/  ISETP.NE.U32.AND P0, PT, R14, RZ, PT ;  /* 0x000000ff0e00720c */ /* 0x001fc80003f05070 */
[----:B------:R-:W-:-:S13]  /*f040*/  ISETP.NE.AND.EX P0, PT, R15, RZ, PT, P0 ;  /* 0x000000ff0f00720c */ /* 0x000fda0003f05300 */
[----:B-12---:R-:W-:Y:S05]  /*f050*/  @!P0 BRA `(.L_x_301) ;  /* 0x0000000000288947 */ /* 0x006fea0003800000 */
        /* <DEDUP_REMOVED lines=10> */
.L_x_301:
[----:B------:R-:W0:Y:S01]  /*f100*/  LDC.64 R20, c[0x0][0x640] ;  /* 0x00019000ff147b82 */ /* 0x000e220000000a00 */
[-CC-:B------:R-:W-:Y:S02]  /*f110*/  SHF.R.U64 R14, R8, R10.reuse, R9.reuse ;  /* 0x0000000a080e7219 */ /* 0x180fe40000001209 */
[----:B------:R-:W-:Y:S02]  /*f120*/  SHF.R.U32.HI R4, RZ, R10, R9 ;  /* 0x0000000aff047219 */ /* 0x000fe40000011609 */
[----:B------:R-:W-:-:S03]  /*f130*/  IADD3 R7, P0, RZ, -R14, RZ ;  /* 0x8000000eff077210 */ /* 0x000fc60007f1e0ff */
[----:B------:R-:W1:Y:S02]  /*f140*/  LDC R8, c[0x0][0x618] ;  /* 0x00018600ff087b82 */ /* 0x000e640000000800 */
[----:B------:R-:W-:Y:S02]  /*f150*/  IMAD.X R5, RZ, RZ, ~R4, P0 ;  /* 0x000000ffff057224 */ /* 0x000fe400000e0e04 */
[----:B------:R-:W-:Y:S02]  /*f160*/  IMAD.MOV.U32 R4, RZ, RZ, R22 ;  /* 0x000000ffff047224 */ /* 0x000fe400078e0016 */
[-C--:B------:R-:W-:Y:S02]  /*f170*/  IMAD R6, R5, R16.reuse, RZ ;  /* 0x0000001005067224 */ /* 0x080fe400078e02ff */
[----:B------:R-:W2:Y:S01]  /*f180*/  LDC R18, c[0x0][0x608] ;  /* 0x00018200ff127b82 */ /* 0x000ea20000000800 */
[----:B------:R-:W-:Y:S02]  /*f190*/  IMAD.MOV.U32 R5, RZ, RZ, R23 ;  /* 0x000000ffff057224 */ /* 0x000fe400078e0017 */
[----:B------:R-:W-:-:S05]  /*f1a0*/  IMAD.WIDE.U32 R4, R7, R16, R4 ;  /* 0x0000001007047225 */ /* 0x000fca00078e0004 */
[----:B------:R-:W3:Y:S01]  /*f1b0*/  LDC R19, c[0x0][0x658] ;  /* 0x00019600ff137b82 */ /* 0x000ee20000000800 */
[----:B------:R-:W-:Y:S01]  /*f1c0*/  IMAD R7, R7, R17, R6 ;  /* 0x0000001107077224 */ /* 0x000fe200078e0206 */
[----:B0-----:R-:W-:Y:S01]  /*f1d0*/  ISETP.NE.U32.AND P0, PT, R20, RZ, PT ;  /* 0x000000ff1400720c */ /* 0x001fe20003f05070 */
[----:B------:R-:W-:Y:S02]  /*f1e0*/  IMAD.MOV.U32 R6, RZ, RZ, -0x1 ;  /* 0xffffffffff067424 */ /* 0x000fe400078e00ff */
[----:B------:R-:W-:Y:S01]  /*f1f0*/  IMAD.IADD R5, R5, 0x1, R7 ;  /* 0x0000000105057824 */ /* 0x000fe200078e0207 */
[----:B------:R-:W-:Y:S02]  /*f200*/  ISETP.NE.AND.EX P0, PT, R21, RZ, PT, P0 ;  /* 0x000000ff1500720c */ /* 0x000fe40003f05300 */
[----:B------:R-:W0:Y:S02]  /*f210*/  LDC R17, c[0x0][0x600] ;  /* 0x00018000ff117b82 */ /* 0x000e240000000800 */
[----:B-1----:R-:W-:-:S02]  /*f220*/  SHF.R.U64 R10, R4, R8, R5 ;  /* 0x00000008040a7219 */ /* 0x002fc40000001205 */
[----:B------:R-:W-:-:S04]  /*f230*/  SHF.R.U32.HI R5, RZ, R8, R5 ;  /* 0x00000008ff057219 */ /* 0x000fc80000011605 */
[----:B------:R-:W1:Y:S01]  /*f240*/  LDC R22, c[0x0][0x648] ;  /* 0x00019200ff167b82 */ /* 0x000e620000000800 */
[-CC-:B--2---:R-:W-:Y:S02]  /*f250*/  SHF.R.U64 R15, R10, R18.reuse, R5.reuse ;  /* 0x000000120a0f7219 */ /* 0x184fe40000001205 */
[----:B------:R-:W-:Y:S01]  /*f260*/  SHF.R.U32.HI R4, RZ, R18, R5 ;  /* 0x00000012ff047219 */ /* 0x000fe20000011605 */
[----:B------:R-:W-:-:S04]  /*f270*/  IMAD.MOV.U32 R18, RZ, RZ, 0x1 ;  /* 0x00000001ff127424 */ /* 0x000fc800078e00ff */
[----:B------:R-:W2:Y:S01]  /*f280*/  LDC R23, c[0x0][0x638] ;  /* 0x00018e00ff177b82 */ /* 0x000ea20000000800 */
[-CC-:B---3--:R-:W-:Y:S02]  /*f290*/  SHF.R.U64 R16, R15, R19.reuse, R4.reuse ;  /* 0x000000130f107219 */ /* 0x188fe40000001204 */
[-C--:B------:R-:W-:Y:S02]  /*f2a0*/  SHF.L.U32 R6, R6, R19.reuse, RZ ;  /* 0x0000001306067219 */ /* 0x080fe400000006ff */
[----:B------:R-:W-:Y:S01]  /*f2b0*/  SHF.R.U32.HI R5, RZ, R19, R4 ;  /* 0x00000013ff057219 */ /* 0x000fe20000011604 */
[----:B------:R-:W-:Y:S01]  /*f2c0*/  IMAD.MOV.U32 R4, RZ, RZ, R16 ;  /* 0x000000ffff047224 */ /* 0x000fe200078e0010 */
[----:B------:R-:W-:Y:S01]  /*f2d0*/  LOP3.LUT R24, RZ, R6, RZ, 0x33, !PT ;  /* 0x00000006ff187212 */ /* 0x000fe200078e33ff */
[----:B------:R-:W3:Y:S01]  /*f2e0*/  LDC R25, c[0x0][0x610] ;  /* 0x00018400ff197b82 */ /* 0x000ee20000000800 */
[----:B------:R-:W-:Y:S05]  /*f2f0*/  @!P0 BRA `(.L_x_302) ;  /* 0x0000000000288947 */ /* 0x000fea0003800000 */
        /* <DEDUP_REMOVED lines=10> */
.L_x_302:
[----:B-1----:R-:W-:Y:S01]  /*f3a0*/  SHF.R.U64 R4, R4, R22, R5 ;  /* 0x0000001604047219 */ /* 0x002fe20000001205 */
[----:B0-----:R-:W-:Y:S01]  /*f3b0*/  VIADD R7, R17, 0xffffffff ;  /* 0xffffffff11077836 */ /* 0x001fe20000000000 */
[----:B------:R-:W-:Y:S01]  /*f3c0*/  SHF.L.U32 R18, R18, R19, RZ ;  /* 0x0000001312127219 */ /* 0x000fe200000006ff */
[----:B------:R-:W-:Y:S01]  /*f3d0*/  @P4 IMAD R0, R11, R12, R2 ;  /* 0x0000000c0b004224 */ /* 0x000fe200078e0202 */
[----:B------:R-:W-:Y:S01]  /*f3e0*/  LOP3.LUT R3, R15, R24, RZ, 0xc0, !PT ;  /* 0x000000180f037212 */ /* 0x000fe200078ec0ff */
[----:B------:R-:W-:Y:S01]  /*f3f0*/  IMAD.MOV R5, RZ, RZ, -R4 ;  /* 0x000000ffff057224 */ /* 0x000fe200078e0a04 */
[----:B------:R-:W-:Y:S01]  /*f400*/  LOP3.LUT R7, R10, R7, RZ, 0xc0, !PT ;  /* 0x000000070a077212 */ /* 0x000fe200078ec0ff */
[----:B------:R-:W-:Y:S02]  /*f410*/  IMAD.MOV.U32 R6, RZ, RZ, R14 ;  /* 0x000000ffff067224 */ /* 0x000fe400078e000e */
[----:B------:R-:W-:Y:S02]  /*f420*/  IMAD R3, R18, R4, R3 ;  /* 0x0000000412037224 */ /* 0x000fe400078e0203 */
[----:B--2---:R-:W-:-:S02]  /*f430*/  IMAD R2, R5, R23, R16 ;  /* 0x0000001705027224 */ /* 0x004fc400078e0210 */
[----:B---3--:R-:W-:Y:S02]  /*f440*/  IMAD R0, R3, R25, R0 ;  /* 0x0000001903007224 */ /* 0x008fe400078e0200 */
[----:B------:R-:W-:Y:S02]  /*f450*/  IMAD R5, R2, R17, R7 ;  /* 0x0000001102057224 */ /* 0x000fe400078e0207 */
[----:B------:R-:W-:-:S03]  /*f460*/  IMAD.MOV.U32 R4, RZ, RZ, 0x1 ;  /* 0x00000001ff047424 */ /* 0x000fc600078e00ff */
[----:B------:R-:W-:Y:S02]  /*f470*/  SEL R7, R5, R0, !P4 ;  /* 0x0000000005077207 */ /* 0x000fe40006000000 */
[----:B------:R-:W-:-:S07]  /*f480*/  SEL R5, R0, R5, !P4 ;  /* 0x0000000500057207 */ /* 0x000fce0006000000 */
.L_x_300:
[----:B------:R-:W-:-:S08]  /*f490*/  NOP ;  /* 0x0000000000007918 */ /* 0x000fd00000000000 */
[----:B------:R-:W0:-:S00]  /*f4a0*/  USETMAXREG.DEALLOC.CTAPOOL 0x28 ;  /* 0x00000028000079c8 */ /* 0x000e0000080e0500 */
[----:B------:R-:W-:-:S13]  /*f4b0*/  ISETP.NE.AND P0, PT, RZ, UR8, PT ;  /* 0x00000008ff007c0c */ /* 0x000fda000bf05270 */
[----:B------:R-:W-:Y:S05]  /*f4c0*/  @P0 EXIT ;  /* 0x000000000000094d */ /* 0x000fea0003800000 */
[----:B0-----:R-:W-:Y:S01]  /*f4d0*/  LOP3.LUT P0, RZ, R4, 0xff, RZ, 0xc0, !PT ;  /* 0x000000ff04ff7812 */ /* 0x001fe2000780c0ff */
[----:B------:R-:W-:Y:S02]  /*f4e0*/  IMAD.MOV.U32 R8, RZ, RZ, 0x1 ;  /* 0x00000001ff087424 */ /* 0x000fe400078e00ff */
[----:B------:R-:W-:-:S10]  /*f4f0*/  IMAD.MOV.U32 R11, RZ, RZ, RZ ;  /* 0x000000ffff0b7224 */ /* 0x000fd400078e00ff */
[----:B------:R-:W-:Y:S05]  /*f500*/  @!P0 BRA `(.L_x_303) ;  /* 0x0000000c00608947 */ /* 0x000fea0003800000 */
[----:B------:R-:W0:Y:S01]  /*f510*/  S2UR UR12, SR_CgaCtaId ;  /* 0x00000000000c79c3 */ /* 0x000e220000008800 */
[----:B------:R-:W-:Y:S01]  /*f520*/  ULDC UR4, c[0x0][0x28c] ;  /* 0x0000a30000047ab9 */ /* 0x000fe20000000800 */
[----:B------:R-:W-:Y:S01]  /*f530*/  ULDC UR6, c[0x0][0x658] ;  /* 0x0001960000067ab9 */ /* 0x000fe20000000800 */
[----:B------:R-:W-:Y:S01]  /*f540*/  UIADD3 UR10, UR4, 0x7f, URZ ;  /* 0x0000007f040a7890 */ /* 0x000fe2000fffe03f */
[----:B------:R-:W-:Y:S01]  /*f550*/  BSSY B0, `(.L_x_303) ;  /* 0x00000d3000007945 */ /* 0x000fe20003800000 */
[----:B------:R-:W-:Y:S01]  /*f560*/  UMOV UR7, 0xffffffff ;  /* 0xffffffff00077882 */ /* 0x000fe20000000000 */
[----:B------:R-:W-:Y:S01]  /*f570*/  ULDC UR5, c[0x0][0x600] ;  /* 0x0001800000057ab9 */ /* 0x000fe20000000800 */
[----:B------:R-:W-:Y:S01]  /*f580*/  UMOV UR9, 0x1 ;  /* 0x0000000100097882 */ /* 0x000fe20000000000 */
[----:B------:R-:W-:Y:S01]  /*f590*/  USHF.L.U32 UR7, UR7, UR6, URZ ;  /* 0x0000000607077299 */ /* 0x000fe2000800063f */
[----:B------:R-:W-:Y:S01]  /*f5a0*/  IMAD.MOV.U32 R10, RZ, RZ, 0x1 ;  /* 0x00000001ff0a7424 */ /* 0x000fe200078e00ff */
[----:B------:R-:W-:Y:S01]  /*f5b0*/  UIADD3 UR4, UR5, -0x1, URZ ;  /* 0xffffffff05047890 */ /* 0x000fe2000fffe03f */
[----:B------:R-:W-:Y:S01]  /*f5c0*/  IMAD.MOV.U32 R8, RZ, RZ, 0x1 ;  /* 0x00000001ff087424 */ /* 0x000fe200078e00ff */
[----:B------:R-:W-:Y:S01]  /*f5d0*/  USHF.R.S32.HI UR11, URZ, 0x1f, UR10 ;  /* 0x0000001f3f0b7899 */ /* 0x000fe2000801140a */
[----:B------:R-:W-:Y:S01]  /*f5e0*/  IMAD.MOV.U32 R11, RZ, RZ, RZ ;  /* 0x000000ffff0b7224 */ /* 0x000fe200078e00ff */
[----:B------:R-:W-:Y:S01]  /*f5f0*/  ULDC UR8, c[0x0][0xc] ;  /* 0x0000030000087ab9 */ /* 0x000fe20000000800 */
[----:B------:R-:W-:-:S02]  /*f600*/  USHF.L.U32 UR5, UR9, UR6, URZ ;  /* 0x0000000609057299 */ /* 0x000fc4000800063f */
[----:B------:R-:W-:Y:S01]  /*f610*/  ULEA.HI UR11, UR11, UR10, URZ, 0x7 ;  /* 0x0000000a0b0b7291 */ /* 0x000fe2000f8f383f */
[----:B------:R-:W-:Y:S01]  /*f620*/  ULDC UR9, c[0x0][0x10] ;  /* 0x0000040000097ab9 */ /* 0x000fe20000000800 */
[----:B------:R-:W-:Y:S02]  /*f630*/  ULOP3.LUT UR6, URZ, UR7, URZ, 0x33, !UPT ;  /* 0x000000073f067292 */ /* 0x000fe4000f8e333f */
[----:B------:R-:W-:Y:S01]  /*f640*/  UIMAD.WIDE.U32 UR8, UR8, UR9, URZ ;  /* 0x00000009080872a5 */ /* 0x000fe2000f8e003f */
[----:B------:R-:W-:Y:S01]  /*f650*/  ULDC UR7, c[0x0][0x14] ;  /* 0x0000050000077ab9 */ /* 0x000fe20000000800 */
[----:B------:R-:W-:Y:S01]  /*f660*/  USHF.R.S32.HI UR20, URZ, 0x7, UR11 ;  /* 0x000000073f147899 */ /* 0x000fe2000801140b */
[----:B0-----:R-:W-:Y:S01]  /*f670*/  IMAD.U32 R0, RZ, RZ, UR12 ;  /* 0x0000000cff007e24 */ /* 0x001fe2000f8e00ff */
[----:B------:R-:W-:Y:S02]  /*f680*/  UIMAD.WIDE.U32 UR24, UR8, UR7, URZ ;  /* 0x00000007081872a5 */ /* 0x000fe4000f8e003f */
[----:B------:R-:W-:-:S02]  /*f690*/  UIMAD UR18, UR9, UR7, URZ ;  /* 0x00000007091272a4 */ /* 0x000fc4000f8e023f */
[----:B------:R-:W-:Y:S02]  /*f6a0*/  ULOP3.LUT UR23, UR13, 0x2, URZ, 0xfc, !UPT ;  /* 0x000000020d177892 */ /* 0x000fe4000f8efc3f */
[----:B------:R-:W-:Y:S02]  /*f6b0*/  UIADD3 UR18, UR25, UR18, URZ ;  /* 0x0000001219127290 */ /* 0x000fe4000fffe03f */
[----:B------:R-:W-:Y:S01]  /*f6c0*/  UIADD3 UR28, UR20, 0x1, URZ ;  /* 0x00000001141c7890 */ /* 0x000fe2000fffe03f */
[----:B------:R-:W-:-:S11]  /*f6d0*/  ULDC.64 UR26, c[0x0][0x198] ;  /* 0x00006600001a7ab9 */ /* 0x000fd60000000a00 */
.L_x_314:
[----:B------:R-:W-:-:S03]  /*f6e0*/  UMOV UR7, 0xffffffff ;  /* 0xffffffff00077882 */ /* 0x000fc60000000000 */
[----:B------:R-:W-:Y:S05]  /*f6f0*/  BRA.DIV UR7, `(.L_x_304) ;  /* 0x0000001207047947 */ /* 0x000fea000b800000 */
[----:B------:R-:W-:-:S13]  /*f700*/  ELECT P0, URZ, PT ;  /* 0x00000000003f782f */ /* 0x000fda0003800000 */
.L_x_326:
[----:B------:R-:W0:Y:S01]  /*f710*/  LDC R2, c[0x0][0x28c] ;  /* 0x0000a300ff027b82 */ /* 0x000e220000000800 */
[----:B------:R-:W-:Y:S01]  /*f720*/  BSSY B1, `(.L_x_305) ;  /* 0x000003c000017945 */ /* 0x000fe20003800000 */
[----:B0-----:R-:W-:-:S13]  /*f730*/  ISETP.LT.OR P0, PT, R2, 0x1, !P0 ;  /* 0x000000010200780c */ /* 0x001fda0004701670 */
[----:B------:R-:W-:Y:S05]  /*f740*/  @P0 BRA `(.L_x_306) ;  /* 0x0000000000e40947 */ /* 0x000fea0003800000 */
[----:B------:R-:W-:Y:S02]  /*f750*/  IMAD R5, R5, 0x2, R0 ;  /* 0x0000000205057824 */ /* 0x000fe400078e0200 */
[----:B------:R-:W-:Y:S02]  /*f760*/  IMAD.SHL.U32 R9, R7, 0x80, RZ ;  /* 0x0000008007097824 */ /* 0x000fe400078e00ff */
[----:B------:R-:W-:Y:S02]  /*f770*/  IMAD.MOV.U32 R14, RZ, RZ, RZ ;  /* 0x000000ffff0e7224 */ /* 0x000fe400078e00ff */
[----:B------:R-:W-:Y:S02]  /*f780*/  IMAD.U32 R15, RZ, RZ, UR28 ;  /* 0x0000001cff0f7e24 */ /* 0x000fe4000f8e00ff */
[----:B------:R-:W-:Y:S02]  /*f790*/  IMAD.MOV.U32 R2, RZ, RZ, R8 ;  /* 0x000000ffff027224 */ /* 0x000fe400078e0008 */
[----:B------:R-:W-:-:S02]  /*f7a0*/  IMAD.MOV.U32 R3, RZ, RZ, R11 ;  /* 0x000000ffff037224 */ /* 0x000fc400078e000b */
[----:B------:R-:W-:-:S07]  /*f7b0*/  IMAD.SHL.U32 R7, R5, 0x80, RZ ;  /* 0x0000008005077824 */ /* 0x000fce00078e00ff */
.L_x_309:
[----:B------:R-:W0:Y:S01]  /*f7c0*/  S2UR UR7, SR_CgaCtaId ;  /* 0x00000000000779c3 */ /* 0x000e220000008800 */
[----:B------:R-:W1:Y:S01]  /*f7d0*/  S2R R16, SR_TID.X ;  /* 0x0000000000107919 */ /* 0x000e620000002100 */
[----:B------:R-:W-:Y:S02]  /*f7e0*/  MOV R5, 0x400 ;  /* 0x0000040000057802 */ /* 0x000fe40000000f00 */
[----:B------:R-:W-:Y:S01]  /*f7f0*/  SHF.L.U32 R4, R2, 0x1f, RZ ;  /* 0x0000001f02047819 */ /* 0x000fe200000006ff */
[----:B0-----:R-:W-:-:S05]  /*f800*/  IMAD.U32 R0, RZ, RZ, UR7 ;  /* 0x00000007ff007e24 */ /* 0x001fca000f8e00ff */
[----:B------:R-:W-:Y:S02]  /*f810*/  LEA R12, R0, R5, 0x18 ;  /* 0x00000005000c7211 */ /* 0x000fe400078ec0ff */
[----:B-1----:R-:W-:-:S03]  /*f820*/  LOP3.LUT P1, RZ, R16, 0x7f, RZ, 0xc0, !PT ;  /* 0x0000007f10ff7812 */ /* 0x002fc6000782c0ff */
[----:B------:R-:W-:-:S04]  /*f830*/  IMAD R13, R3, 0x8, R12 ;  /* 0x00000008030d7824 */ /* 0x000fc800078e020c */
[----:B------:R-:W0:Y:S06]  /*f840*/  SYNCS.PHASECHK.TRANS64.TRYWAIT P0, [R13+URZ+0x28], R4 ;  /* 0x000028040d0075a7 */ /* 0x000e2c000800017f */
[----:B------:R-:W1:Y:S01]  /*f850*/  @!P1 LDC R5, c[0x0][0x500] ;  /* 0x00014000ff059b82 */ /* 0x000e620000000800 */
[----:B0-----:R-:W-:Y:S05]  /*f860*/  @!P0 BRA `(.L_x_307) ;  /* 0x0000000c00c88947 */ /* 0x001fea0003800000 */
.L_x_327:
[----:B------:R-:W-:Y:S01]  /*f870*/  UPRMT UR7, UR23, 0x9910, URZ ;  /* 0x0000991017077896 */ /* 0x000fe2000800003f */
[----:B-1----:R1:W-:Y:S03]  /*f880*/  @!P1 SYNCS.ARRIVE.TRANS64 RZ, [R13+URZ], R5 ;  /* 0x000000050dff99a7 */ /* 0x0023e6000800003f */
[----:B------:R-:W-:-:S06]  /*f890*/  UISETP.NE.AND UP0, UPT, UR7, 0x2, UPT ;  /* 0x000000020700788c */ /* 0x000fcc000bf05270 */
[----:B------:R-:W-:-:S13]  /*f8a0*/  PLOP3.LUT P0, PT, PT, PT, UP0, 0x80, 0x0 ;  /* 0x000000000000781c */ /* 0x000fda0003f0f008 */
[----:B-1----:R-:W-:Y:S05]  /*f8b0*/  @P0 BRA `(.L_x_308) ;  /* 0x0000000000040947 */ /* 0x002fea0003800000 */
[----:B------:R-:W-:Y:S01]  /*f8c0*/  BPT.TRAP 0x1 ;  /* 0x000000040000795c */ /* 0x000fe20000300000 */
.L_x_308:
[----:B0-----:R-:W-:Y:S01]  /*f8d0*/  IMAD R4, R3, 0x2, R0 ;  /* 0x0000000203047824 */ /* 0x001fe200078e0200 */
[----:B------:R-:W-:Y:S01]  /*f8e0*/  R2UR UR9, R13 ;  /* 0x000000000d0972ca */ /* 0x000fe200000e0000 */
[----:B------:R-:W-:Y:S01]  /*f8f0*/  VIADD R15, R15, 0xffffffff ;  /* 0xffffffff0f0f7836 */ /* 0x000fe20000000000 */
[----:B------:R-:W-:Y:S01]  /*f900*/  UIADD3 UR14, UP0, UR26, 0xf0, URZ ;  /* 0x000000f01a0e7890 */ /* 0x000fe2000ff1e03f */
[--C-:B------:R-:W-:Y:S01]  /*f910*/  IMAD.U32 R4, R4, 0x4000, R12.reuse ;  /* 0x0000400004047824 */ /* 0x100fe200078e000c */
[----:B------:R-:W-:Y:S01]  /*f920*/  R2UR UR11, R7 ;  /* 0x00000000070b72ca */ /* 0x000fe200000e0000 */
[C---:B------:R-:W-:Y:S01]  /*f930*/  IMAD R12, R3.reuse, 0x4000, R12 ;  /* 0x00004000030c7824 */ /* 0x040fe200078e020c */
[----:B------:R-:W-:Y:S01]  /*f940*/  R2UR UR10, R14 ;  /* 0x000000000e0a72ca */ /* 0x000fe200000e0000 */
[----:B------:R-:W-:Y:S01]  /*f950*/  UIADD3 UR30, UP1, UR26, 0x1f0, URZ ;  /* 0x000001f01a1e7890 */ /* 0x000fe2000ff3e03f */
[----:B------:R-:W-:Y:S01]  /*f960*/  R2UR UR7, R4 ;  /* 0x00000000040772ca */ /* 0x000fe200000e0000 */
[----:B------:R-:W-:Y:S01]  /*f970*/  UIADD3.X UR15, URZ, UR27, URZ, UP0, !UPT ;  /* 0x0000001b3f0f7290 */ /* 0x000fe200087fe43f */
[----:B------:R-:W-:Y:S01]  /*f980*/  R2UR UR8, R12 ;  /* 0x000000000c0872ca */ /* 0x000fe200000e0000 */
[----:B------:R-:W-:Y:S01]  /*f990*/  VIADD R3, R3, 0x1 ;  /* 0x0000000103037836 */ /* 0x000fe20000000000 */
[----:B------:R-:W-:Y:S01]  /*f9a0*/  R2UR UR12, R6 ;  /* 0x00000000060c72ca */ /* 0x000fe200000e0000 */
[----:B------:R-:W-:Y:S01]  /*f9b0*/  UIADD3.X UR31, URZ, UR27, URZ, UP1, !UPT ;  /* 0x0000001b3f1f7290 */ /* 0x000fe20008ffe43f */
[----:B------:R-:W-:Y:S01]  /*f9c0*/  R2UR UR21, R9 ;  /* 0x00000000091572ca */ /* 0x000fe200000e0000 */
[----:B------:R-:W-:Y:S01]  /*f9d0*/  UMOV UR22, 0x30000 ;  /* 0x0003000000167882 */ /* 0x000fe20000000000 */
[----:B------:R-:W-:Y:S01]  /*f9e0*/  ISETP.GT.AND P1, PT, R15, 0x1, PT ;  /* 0x000000010f00780c */ /* 0x000fe20003f24270 */
[----:B------:R-:W-:Y:S01]  /*f9f0*/  UMOV UR16, 0x0 ;  /* 0x0000000000107882 */ /* 0x000fe20000000000 */
[----:B------:R-:W-:Y:S01]  /*fa00*/  UMOV UR17, 0x10000000 ;  /* 0x1000000000117882 */ /* 0x000fe20000000000 */
[----:B------:R-:W-:Y:S01]  /*fa10*/  ISETP.NE.AND P0, PT, R3, 0x5, PT ;  /* 0x000000050300780c */ /* 0x000fe20003f05270 */
[----:B------:R-:W-:Y:S01]  /*fa20*/  VIADD R14, R14, 0x80 ;  /* 0x000000800e0e7836 */ /* 0x000fe20000000000 */
[----:B------:R-:W-:-:S02]  /*fa30*/  UIADD3 UR7, UR7, 0x100, URZ ;  /* 0x0000010007077890 */ /* 0x000fc4000fffe03f */
[----:B------:R-:W-:Y:S01]  /*fa40*/  UIADD3 UR19, UR8, 0x28100, URZ ;  /* 0x0002810008137890 */ /* 0x000fe2000fffe03f */
[----:B------:R-:W-:Y:S02]  /*fa50*/  SEL R5, RZ, 0x1, P0 ;  /* 0x00000001ff057807 */ /* 0x000fe40000000000 */
[----:B------:R-:W-:Y:S02]  /*fa60*/  SEL R3, R3, RZ, P0 ;  /* 0x000000ff03037207 */ /* 0x000fe40000000000 */
[----:B------:R-:W-:Y:S01]  /*fa70*/  UMOV UR8, UR7 ;  /* 0x0000000700087c82 */ /* 0x000fe20008000000 */
[----:B------:R-:W-:Y:S01]  /*fa80*/  LOP3.LUT R2, R2, R5, RZ, 0x3c, !PT ;  /* 0x0000000502027212 */ /* 0x000fe200078e3cff */
[----:B------:R0:W-:Y:S02]  /*fa90*/  UTMALDG.3D.MULTICAST [UR8], [UR14], UR22, desc[UR16] ;  /* 0x000010080e0073b4 */ /* 0x0001e40008011816 */
[----:B0-----:R-:W-:Y:S01]  /*faa0*/  UMOV UR8, UR19 ;  /* 0x0000001300087c82 */ /* 0x001fe20008000000 */
[----:B------:R-:W-:-:S02]  /*fab0*/  UMOV UR11, UR21 ;  /* 0x00000015000b7c82 */ /* 0x000fc40008000000 */
[----:B------:R0:W-:Y:S02]  /*fac0*/  UTMALDG.3D [UR8], [UR30], desc[UR16] ;  /* 0x000010081e0075b4 */ /* 0x0001e40008011000 */
[----:B0-----:R-:W-:Y:S05]  /*fad0*/  @P1 BRA `(.L_x_309) ;  /* 0xfffffffc00381947 */ /* 0x001fea000383ffff */
.L_x_306:
[----:B------:R-:W-:Y:S05]  /*fae0*/  BSYNC B1 ;  /* 0x0000000000017941 */ /* 0x000fea0003800000 */
.L_x_305:
[----:B------:R-:W2:Y:S01]  /*faf0*/  LDL.LU R17, [R1+0x74] ;  /* 0x0000740001117983 */ /* 0x000ea20000300800 */
[----:B------:R-:W-:Y:S01]  /*fb00*/  LOP3.LUT P1, RZ, R10, 0xff, RZ, 0xc0, !PT ;  /* 0x000000ff0aff7812 */ /* 0x000fe2000782c0ff */
[----:B------:R-:W-:Y:S01]  /*fb10*/  VIADD R4, R11, UR20 ;  /* 0x000000140b047c36 */ /* 0x000fe20008000000 */
[----:B------:R-:W-:Y:S01]  /*fb20*/  ULDC.64 UR8, c[0x0][0x650] ;  /* 0x0001940000087ab9 */ /* 0x000fe20000000a00 */
[----:B------:R-:W3:Y:S01]  /*fb30*/  LDL.LU R16, [R1+0x78] ;  /* 0x0000780001107983 */ /* 0x000ee20000300800 */
[----:B------:R-:W-:Y:S01]  /*fb40*/  IMAD.U32 R6, RZ, RZ, UR20 ;  /* 0x00000014ff067e24 */ /* 0x000fe2000f8e00ff */
[----:B------:R-:W-:Y:S01]  /*fb50*/  UISETP.GE.U32.AND UP0, UPT, UR20, 0x5, UPT ;  /* 0x000000051400788c */ /* 0x000fe2000bf06070 */
[----:B------:R-:W-:Y:S01]  /*fb60*/  ISETP.GT.U32.AND P0, PT, R4, 0x4, PT ;  /* 0x000000040400780c */ /* 0x000fe20003f04070 */
[----:B------:R-:W-:Y:S01]  /*fb70*/  BSSY B1, `(.L_x_310) ;  /* 0x000006e000017945 */ /* 0x000fe20003800000 */
[----:B------:R-:W-:Y:S01]  /*fb80*/  IMAD.MOV.U32 R7, RZ, RZ, -0x1 ;  /* 0xffffffffff077424 */ /* 0x000fe200078e00ff */
[----:B------:R-:W-:-:S02]  /*fb90*/  PRMT R10, RZ, 0x7610, R10 ;  /* 0x00007610ff0a7816 */ /* 0x000fc4000000000a */
[----:B------:R-:W-:Y:S01]  /*fba0*/  ISETP.LT.U32.AND P0, PT, R6, 0x5, P0 ;  /* 0x000000050600780c */ /* 0x000fe20000701070 */
[----:B------:R-:W-:Y:S01]  /*fbb0*/  IMAD.MOV.U32 R6, RZ, RZ, -0x1 ;  /* 0xffffffffff067424 */ /* 0x000fe200078e00ff */
[----:B------:R-:W0:Y:S01]  /*fbc0*/  @P1 S2R R0, SR_CgaCtaId ;  /* 0x0000000000001919 */ /* 0x000e220000008800 */
[----:B------:R-:W-:Y:S02]  /*fbd0*/  @P1 MOV R3, 0x400 ;  /* 0x0000040000031802 */ /* 0x000fe40000000f00 */
[----:B------:R-:W-:Y:S02]  /*fbe0*/  PLOP3.LUT P2, PT, PT, PT, UP0, 0x80, 0x0 ;  /* 0x000000000000781c */ /* 0x000fe40003f4f008 */
[----:B0-----:R-:W-:Y:S01]  /*fbf0*/  @P1 LEA R5, R0, R3, 0x18 ;  /* 0x0000000300051211 */ /* 0x001fe200078ec0ff */
[----:B------:R-:W-:-:S03]  /*fc00*/  IMAD.WIDE.U32 R2, R4, -0x33333333, RZ ;  /* 0xcccccccd04027825 */ /* 0x000fc600078e00ff */
[----:B------:R0:W-:Y:S01]  /*fc10*/  @P1 SYNCS.ARRIVE.TRANS64.A1T0 RZ, [R5+URZ+0x68], RZ ;  /* 0x000068ff05ff19a7 */ /* 0x0001e2000810003f */
[----:B------:R-:W-:Y:S02]  /*fc20*/  PRMT R2, RZ, 0x7610, R2 ;  /* 0x00007610ff027816 */ /* 0x000fe40000000002 */
[----:B0-----:R-:W-:Y:S02]  /*fc30*/  SHF.R.U32.HI R5, RZ, 0x2, R3 ;  /* 0x00000002ff057819 */ /* 0x001fe40000011603 */
[----:B------:R-:W-:-:S03]  /*fc40*/  SEL R3, RZ, 0x1, !P0 ;  /* 0x00000001ff037807 */ /* 0x000fc60004000000 */
[----:B------:R-:W-:Y:S01]  /*fc50*/  IMAD R11, R5, -0x5, R4 ;  /* 0xfffffffb050b7824 */ /* 0x000fe200078e0204 */
[----:B------:R-:W-:-:S04]  /*fc60*/  LOP3.LUT R8, R8, R3, RZ, 0x3c, !PT ;  /* 0x0000000308087212 */ /* 0x000fc800078e3cff */
[----:B------:R-:W-:Y:S01]  /*fc70*/  @P2 LOP3.LUT R8, R8, 0x1, R5, 0x78, !PT ;  /* 0x0000000108082812 */ /* 0x000fe200078e7805 */
[----:B------:R-:W-:Y:S01]  /*fc80*/  IMAD.MOV.U32 R5, RZ, RZ, -0x1 ;  /* 0xffffffffff057424 */ /* 0x000fe200078e00ff */
[----:B---3--:R-:W-:-:S04]  /*fc90*/  IADD3 R16, P1, R16, UR24, RZ ;  /* 0x0000001810107c10 */ /* 0x008fc8000ff3e0ff */
[----:B--2---:R-:W-:Y:S01]  /*fca0*/  IADD3.X R17, R17, UR18, RZ, P1, !PT ;  /* 0x0000001211117c10 */ /* 0x004fe20008ffe4ff */
[----:B------:R0:W-:Y:S01]  /*fcb0*/  STL [R1+0x78], R16 ;  /* 0x0000781001007387 */ /* 0x0001e20000100800 */
[----:B------:R-:W-:-:S03]  /*fcc0*/  ISETP.GE.U32.AND P0, PT, R16, UR8, PT ;  /* 0x0000000810007c0c */ /* 0x000fc6000bf06070 */
[----:B------:R0:W-:Y:S01]  /*fcd0*/  STL [R1+0x74], R17 ;  /* 0x0000741101007387 */ /* 0x0001e20000100800 */
[----:B------:R-:W-:-:S13]  /*fce0*/  ISETP.GE.U32.AND.EX P0, PT, R17, UR9, PT, P0 ;  /* 0x0000000911007c0c */ /* 0x000fda000bf06100 */
[----:B0-----:R-:W-:Y:S05]  /*fcf0*/  @P0 BRA `(.L_x_311) ;  /* 0x0000000400540947 */ /* 0x001fea0003800000 */
[----:B------:R-:W-:Y:S01]  /*fd00*/  ULDC.64 UR8, c[0x0][0x628] ;  /* 0x00018a0000087ab9 */ /* 0x000fe20000000a00 */
[----:B------:R-:W0:Y:S01]  /*fd10*/  S2R R12, SR_CTAID.X ;  /* 0x00000000000c7919 */ /* 0x000e220000002500 */
[----:B------:R-:W-:Y:S01]  /*fd20*/  ISETP.NE.U32.AND P0, PT, RZ, UR8, PT ;  /* 0x00000008ff007c0c */ /* 0x000fe2000bf05070 */
[----:B------:R-:W-:Y:S01]  /*fd30*/  ULDC UR10, c[0x0][0x630] ;  /* 0x00018c00000a7ab9 */ /* 0x000fe20000000800 */
[----:B------:R-:W-:Y:S01]  /*fd40*/  IMAD.MOV.U32 R2, RZ, RZ, R16 ;  /* 0x000000ffff027224 */ /* 0x000fe200078e0010 */
[----:B------:R-:W1:Y:S01]  /*fd50*/  S2R R9, SR_CTAID.Y ;  /* 0x0000000000097919 */ /* 0x000e620000002600 */
[----:B------:R-:W-:Y:S01]  /*fd60*/  ISETP.NE.AND.EX P0, PT, RZ, UR9, PT, P0 ;  /* 0x00000009ff007c0c */ /* 0x000fe2000bf05300 */
[----:B------:R-:W-:-:S12]  /*fd70*/  IMAD.MOV.U32 R3, RZ, RZ, R17 ;  /* 0x000000ffff037224 */ /* 0x000fd800078e0011 */
[----:B------:R-:W-:Y:S05]  /*fd80*/  @!P0 BRA `(.L_x_312) ;  /* 0x0000000000288947 */ /* 0x000fea0003800000 */
[----:B------:R-:W-:Y:S02]  /*fd90*/  ULDC UR7, c[0x0][0x634] ;  /* 0x00018d0000077ab9 */ /* 0x000fe40000000800 */
[----:B------:R-:W-:-:S05]  /*fda0*/  IADD3 R7, P0, R16, UR7, RZ ;  /* 0x0000000710077c10 */ /* 0x000fca000ff1e0ff */
[----:B------:R-:W-:-:S04]  /*fdb0*/  IMAD.X R13, RZ, RZ, R17, P0 ;  /* 0x000000ffff0d7224 */ /* 0x000fc800000e0611 */
[----:B------:R-:W-:-:S04]  /*fdc0*/  IMAD.WIDE.U32 R4, R13, UR8, RZ ;  /* 0x000000080d047c25 */ /* 0x000fc8000f8e00ff */
[----:B------:R-:W-:-:S04]  /*fdd0*/  IMAD.WIDE.U32 R4, P0, R7, UR9, R4 ;  /* 0x0000000907047c25 */ /* 0x000fc8000f800004 */
[----:B------:R-:W-:-:S04]  /*fde0*/  IMAD.WIDE.U32 R6, R7, UR8, RZ ;  /* 0x0000000807067c25 */ /* 0x000fc8000f8e00ff */
[----:B------:R-:W-:Y:S01]  /*fdf0*/  IMAD.X R3, RZ, RZ, RZ, P0 ;  /* 0x000000ffff037224 */ /* 0x000fe200000e06ff */
[----:B------:R-:W-:Y:S01]  /*fe00*/  IADD3 RZ, P0, R7, R4, RZ ;  /* 0x0000000407ff7210 */ /* 0x000fe20007f1e0ff */
[----:B------:R-:W-:-:S04]  /*fe10*/  IMAD.MOV.U32 R2, RZ, RZ, R5 ;  /* 0x000000ffff027224 */ /* 0x000fc800078e0005 */
[----:B------:R-:W-:-:S08]  /*fe20*/  IMAD.WIDE.U32.X R2, R13, UR9, R2, P0 ;  /* 0x000000090d027c25 */ /* 0x000fd000080e0402 */
.L_x_312:
[--C-:B------:R-:W-:Y:S01]  /*fe30*/  SHF.R.U64 R6, R2, UR10, R3.reuse ;  /* 0x0000000a02067c19 */ /* 0x100fe20008001203 */
[----:B------:R-:W-:Y:S01]  /*fe40*/  ULDC.64 UR8, c[0x0][0x620] ;  /* 0x0001880000087ab9 */ /* 0x000fe20000000a00 */
[----:B------:R-:W-:Y:S01]  /*fe50*/  SHF.R.U32.HI R2, RZ, UR10, R3 ;  /* 0x0000000aff027c19 */ /* 0x000fe20008011603 */
[----:B------:R-:W-:Y:S01]  /*fe60*/  IMAD.MOV.U32 R3, RZ, RZ, R17 ;  /* 0x000000ffff037224 */ /* 0x000fe200078e0011 */
[----:B------:R-:W-:Y:S01]  /*fe70*/  IADD3 R5, P0, RZ, -R6, RZ ;  /* 0x80000006ff057210 */ /* 0x000fe20007f1e0ff */
[----:B------:R-:W-:Y:S01]  /*fe80*/  ULDC UR7, c[0x0][0x150] ;  /* 0x0000540000077ab9 */ /* 0x000fe20000000800 */
[----:B0-----:R-:W-:Y:S01]  /*fe90*/  I2FP.F32.U32 R7, R12 ;  /* 0x0000000c00077245 */ /* 0x001fe20000201000 */
[----:B------:R-:W0:Y:S01]  /*fea0*/  LDC R19, c[0x0][0x144] ;  /* 0x00005100ff137b82 */ /* 0x000e220000000800 */
[----:B------:R-:W-:Y:S01]  /*feb0*/  ULDC.64 UR10, c[0x0][0x640] ;  /* 0x00019000000a7ab9 */ /* 0x000fe20000000a00 */
[----:B------:R-:W-:Y:S01]  /*fec0*/  IMAD.X R2, RZ, RZ, ~R2, P0 ;  /* 0x000000ffff027224 */ /* 0x000fe200000e0e02 */
[----:B------:R-:W-:-:S03]  /*fed0*/  ISETP.NE.U32.AND P0, PT, RZ, UR10, PT ;  /* 0x0000000aff007c0c */ /* 0x000fc6000bf05070 */
[----:B------:R-:W-:Y:S01]  /*fee0*/  IMAD R4, R2, UR8, RZ ;  /* 0x0000000802047c24 */ /* 0x000fe2000f8e02ff */
[----:B------:R-:W-:Y:S01]  /*fef0*/  ISETP.NE.AND.EX P0, PT, RZ, UR11, PT, P0 ;  /* 0x0000000bff007c0c */ /* 0x000fe2000bf05300 */
[----:B------:R-:W-:Y:S01]  /*ff00*/  IMAD.MOV.U32 R2, RZ, RZ, R16 ;  /* 0x000000ffff027224 */ /* 0x000fe200078e0010 */
[----:B------:R-:W2:Y:S03]  /*ff10*/  LDC R14, c[0x0][0x148] ;  /* 0x00005200ff0e7b82 */ /* 0x000ea60000000800 */
[----:B------:R-:W-:Y:S01]  /*ff20*/  IMAD.WIDE.U32 R2, R5, UR8, R2 ;  /* 0x0000000805027c25 */ /* 0x000fe2000f8e0002 */
[----:B------:R-:W-:-:S03]  /*ff30*/  ULDC UR8, c[0x0][0x154] ;  /* 0x0000550000087ab9 */ /* 0x000fc60000000800 */
[----:B------:R-:W-:Y:S02]  /*ff40*/  IMAD R5, R5, UR9, R4 ;  /* 0x0000000905057c24 */ /* 0x000fe4000f8e0204 */
[----:B------:R-:W-:Y:S01]  /*ff50*/  FMUL R4, R7, UR7 ;  /* 0x0000000707047c20 */ /* 0x000fe20008400000 */
[----:B------:R-:W-:Y:S01]  /*ff60*/  ULDC UR7, c[0x0][0x618] ;  /* 0x0001860000077ab9 */ /* 0x000fe20000000800 */
[----:B------:R-:W-:Y:S01]  /*ff70*/  ULDC UR9, c[0x0][0x608] ;  /* 0x0001820000097ab9 */ /* 0x000fe20000000800 */
[----:B------:R-:W-:-:S03]  /*ff80*/  IMAD.IADD R3, R3, 0x1, R5 ;  /* 0x0000000103037824 */ /* 0x000fc600078e0205 */
[----:B------:R-:W3:Y:S02]  /*ff90*/  F2I.U32.TRUNC.NTZ R4, R4 ;  /* 0x0000000400047305 */ /* 0x000ee4000020f000 */
[----:B------:R-:W-:Y:S02]  /*ffa0*/  SHF.R.U64 R7, R2, UR7, R3 ;  /* 0x0000000702077c19 */ /* 0x000fe40008001203 */
[----:B-1----:R-:W-:-:S05]  /*ffb0*/  I2FP.F32.U32 R2, R9 ;  /* 0x0000000900027245 */ /* 0x002fca0000201000 */
[----:B------:R-:W-:Y:S01]  /*ffc0*/  FMUL R5, R2, UR8 ;  /* 0x0000000802057c20 */ /* 0x000fe20008400000 */
[----:B------:R-:W-:Y:S01]  /*ffd0*/  SHF.R.U32.HI R2, RZ, UR7, R3 ;  /* 0x00000007ff027c19 */ /* 0x000fe20008011603 */
[----:B------:R-:W-:Y:S02]  /*ffe0*/  ULDC UR7, c[0x0][0x658] ;  /* 0x0001960000077ab9 */ /* 0x000fe40000000800 */
[----:B------:R1:W4:Y:S01]  /*fff0*/  F2I.U32.TRUNC.NTZ R16, R5 ;  /* 0x0000000500107305 */ /* 0x000322000020f000 */
[----:B------:R-:W-:Y:S01]  /*10000*/  SHF.R.U64 R15, R7, UR9, R2 ;  /* 0x00000009070f7c19 */ /* 0x000fe20008001202 */
[----:B---3--:R-:W-:Y:S01]  /*10010*/  IMAD.MOV R4, RZ, RZ, -R4 ;  /* 0x000000ffff047224 */ /* 0x008fe200078e0a04 */
[----:B------:R-:W-:-:S03]  /*10020*/  SHF.R.U32.HI R2, RZ, UR9, R2 ;  /* 0x00000009ff027c19 */ /* 0x000fc60008011602 */
[----:B0-----:R-:W-:Y:S01]  /*10030*/  IMAD R12, R19, R4, R12 ;  /* 0x00000004130c7224 */ /* 0x001fe200078e020c */
[--C-:B------:R-:W-:Y:S02]  /*10040*/  SHF.R.U64 R13, R15, UR7, R2.reuse ;  /* 0x000000070f0d7c19 */ /* 0x100fe40008001202 */
[----:B------:R-:W-:-:S03]  /*10050*/  SHF.R.U32.HI R17, RZ, UR7, R2 ;  /* 0x00000007ff117c19 */ /* 0x000fc60008011602 */
[----:B------:R-:W-:Y:S02]  /*10060*/  IMAD.MOV.U32 R2, RZ, RZ, R13 ;  /* 0x000000ffff027224 */ /* 0x000fe400078e000d */
[----:B------:R-:W-:Y:S01]  /*10070*/  IMAD.MOV.U32 R3, RZ, RZ, R17 ;  /* 0x000000ffff037224 */ /* 0x000fe200078e0011 */
[----:B-12-4-:R-:W-:Y:S06]  /*10080*/  @!P0 BRA `(.L_x_313) ;  /* 0x0000000000288947 */ /* 0x016fec0003800000 */
[----:B------:R-:W-:Y:S02]  /*10090*/  ULDC UR7, c[0x0][0x64c] ;  /* 0x0001930000077ab9 */ /* 0x000fe40000000800 */
[----:B------:R-:W-:-:S05]  /*100a0*/  IADD3 R3, P0, R13, UR7, RZ ;  /* 0x000000070d037c10 */ /* 0x000fca000ff1e0ff */
[----:B------:R-:W-:-:S04]  /*100b0*/  IMAD.X R17, RZ, RZ, R17, P0 ;  /* 0x000000ffff117224 */ /* 0x000fc800000e0611 */
[----:B------:R-:W-:-:S04]  /*100c0*/  IMAD.WIDE.U32 R4, R17, UR10, RZ ;  /* 0x0000000a11047c25 */ /* 0x000fc8000f8e00ff */
[----:B------:R-:W-:-:S04]  /*100d0*/  IMAD.WIDE.U32 R4, P0, R3, UR11, R4 ;  /* 0x0000000b03047c25 */ /* 0x000fc8000f800004 */
[----:B------:R-:W-:-:S04]  /*100e0*/  IMAD.WIDE.U32 R2, R3, UR10, RZ ;  /* 0x0000000a03027c25 */ /* 0x000fc8000f8e00ff */
[----:B------:R-:W-:Y:S01]  /*100f0*/  IMAD.MOV.U32 R2, RZ, RZ, R5 ;  /* 0x000000ffff027224 */ /* 0x000fe200078e0005 */
[----:B------:R-:W-:Y:S01]  /*10100*/  IADD3 RZ, P1, R3, R4, RZ ;  /* 0x0000000403ff7210 */ /* 0x000fe20007f3e0ff */
[----:B------:R-:W-:-:S04]  /*10110*/  IMAD.X R3, RZ, RZ, RZ, P0 ;  /* 0x000000ffff037224 */ /* 0x000fc800000e06ff */
[----:B------:R-:W-:-:S08]  /*10120*/  IMAD.WIDE.U32.X R2, R17, UR11, R2, P1 ;  /* 0x0000000b11027c25 */ /* 0x000fd000088e0402 */
.L_x_313:
[----:B------:R-:W-:Y:S01]  /*10130*/  ULDC UR7, c[0x0][0x648] ;  /* 0x0001920000077ab9 */ /* 0x000fe20000000800 */
[----:B------:R-:W-:Y:S01]  /*10140*/  LOP3.LUT R15, R15, UR6, RZ, 0xc0, !PT ;  /* 0x000000060f0f7c12 */ /* 0x000fe2000f8ec0ff */
[----:B------:R-:W-:Y:S01]  /*10150*/  IMAD.MOV R16, RZ, RZ, -R16 ;  /* 0x000000ffff107224 */ /* 0x000fe200078e0a10 */
[----:B------:R-:W-:Y:S01]  /*10160*/  SHF.R.U64 R2, R2, UR7, R3 ;  /* 0x0000000702027c19 */ /* 0x000fe20008001203 */
[----:B------:R-:W-:Y:S01]  /*10170*/  ULDC UR7, c[0x0][0x638] ;  /* 0x00018e0000077ab9 */ /* 0x000fe20000000800 */
[----:B------:R-:W-:Y:S01]  /*10180*/  ULDC UR8, c[0x0][0x610] ;  /* 0x0001840000087ab9 */ /* 0x000fe20000000800 */
[----:B------:R-:W-:Y:S02]  /*10190*/  @P4 IMAD R12, R14, R16, R9 ;  /* 0x000000100e0c4224 */ /* 0x000fe400078e0209 */
[----:B------:R-:W-:Y:S02]  /*101a0*/  IMAD.MOV R4, RZ, RZ, -R2 ;  /* 0x000000ffff047224 */ /* 0x000fe400078e0a02 */
[----:B------:R-:W-:Y:S01]  /*101b0*/  IMAD R5, R2, UR5, R15 ;  /* 0x0000000502057c24 */ /* 0x000fe2000f8e020f */
[----:B------:R-:W-:Y:S01]  /*101c0*/  LOP3.LUT R2, R7, UR4, RZ, 0xc0, !PT ;  /* 0x0000000407027c12 */ /* 0x000fe2000f8ec0ff */
[----:B------:R-:W-:Y:S01]  /*101d0*/  IMAD R13, R4, UR7, R13 ;  /* 0x00000007040d7c24 */ /* 0x000fe2000f8e020d */
[----:B------:R-:W-:Y:S01]  /*101e0*/  ULDC UR7, c[0x0][0x600] ;  /* 0x0001800000077ab9 */ /* 0x000fe20000000800 */
[----:B------:R-:W-:-:S02]  /*101f0*/  IMAD R5, R5, UR8, R12 ;  /* 0x0000000805057c24 */ /* 0x000fc4000f8e020c */
[----:B------:R-:W-:Y:S02]  /*10200*/  IMAD R4, R13, UR7, R2 ;  /* 0x000000070d047c24 */ /* 0x000fe4000f8e0202 */
[----:B------:R-:W-:-:S03]  /*10210*/  IMAD.MOV.U32 R3, RZ, RZ, 0x1 ;  /* 0x00000001ff037424 */ /* 0x000fc600078e00ff */
[----:B------:R-:W-:Y:S02]  /*10220*/  SEL R7, R4, R5, !P4 ;  /* 0x0000000504077207 */ /* 0x000fe40006000000 */
[----:B------:R-:W-:Y:S02]  /*10230*/  PRMT R2, R3, 0x7610, R2 ;  /* 0x0000761003027816 */ /* 0x000fe40000000002 */
[----:B------:R-:W-:-:S07]  /*10240*/  SEL R5, R5, R4, !P4 ;  /* 0x0000000405057207 */ /* 0x000fce0006000000 */
.L_x_311:
[----:B------:R-:W-:Y:S05]  /*10250*/  BSYNC B1 ;  /* 0x0000000000017941 */ /* 0x000fea0003800000 */
.L_x_310:
[----:B------:R-:W-:-:S13]  /*10260*/  LOP3.LUT P0, RZ, R2, 0xff, RZ, 0xc0, !PT ;  /* 0x000000ff02ff7812 */ /* 0x000fda000780c0ff */
[----:B------:R-:W-:Y:S05]  /*10270*/  @P0 BRA `(.L_x_314) ;  /* 0xfffffff400180947 */ /* 0x000fea000383ffff */
[----:B------:R-:W-:Y:S05]  /*10280*/  BSYNC B0 ;  /* 0x0000000000007941 */ /* 0x000fea0003800000 */
.L_x_303:
[----:B------:R-:W-:-:S03]  /*10290*/  UMOV UR7, 0xffffffff ;  /* 0xffffffff00077882 */ /* 0x000fc60000000000 */
[----:B------:R-:W-:Y:S05]  /*102a0*/  BRA.DIV UR7, `(.L_x_315) ;  /* 0x00000006074c7947 */ /* 0x000fea000b800000 */
[----:B------:R-:W-:-:S13]  /*102b0*/  ELECT P0, URZ, PT ;  /* 0x00000000003f782f */ /* 0x000fda0003800000 */
.L_x_330:
[----:B------:R-:W-:Y:S04]  /*102c0*/  BSSY B0, `(.L_x_316) ;  /* 0x0000035000007945 */ /* 0x000fe80003800000 */
[----:B------:R-:W-:Y:S05]  /*102d0*/  @!P0 BRA `(.L_x_317) ;  /* 0x0000000000cc8947 */ /* 0x000fea0003800000 */
[----:B------:R-:W-:-:S04]  /*102e0*/  ULOP3.LUT UR7, UR13, 0x2, URZ, 0xfc, !UPT ;  /* 0x000000020d077892 */ /* 0x000fc8000f8efc3f */
[----:B------:R-:W-:-:S06]  /*102f0*/  UISETP.NE.AND UP0, UPT, UR7, 0x3, UPT ;  /* 0x000000030700788c */ /* 0x000fcc000bf05270 */
[----:B------:R-:W-:-:S13]  /*10300*/  PLOP3.LUT P0, PT, PT, PT, UP0, 0x80, 0x0 ;  /* 0x000000000000781c */ /* 0x000fda0003f0f008 */
[----:B------:R-:W-:Y:S05]  /*10310*/  @!P0 BRA `(.L_x_318) ;  /* 0x0000000000048947 */ /* 0x000fea0003800000 */
[----:B------:R-:W-:Y:S01]  /*10320*/  BPT.TRAP 0x1 ;  /* 0x000000040000795c */ /* 0x000fe20000300000 */
.L_x_318:
[----:B------:R-:W0:Y:S01]  /*10330*/  S2R R3, SR_CgaCtaId ;  /* 0x0000000000037919 */ /* 0x000e220000008800 */
[----:B------:R-:W-:Y:S02]  /*10340*/  MOV R0, 0x400 ;  /* 0x0000040000007802 */ /* 0x000fe40000000f00 */
[----:B------:R-:W-:Y:S02]  /*10350*/  SHF.L.U32 R2, R8, 0x1f, RZ ;  /* 0x0000001f08027819 */ /* 0x000fe400000006ff */
[----:B0-----:R-:W-:-:S05]  /*10360*/  LEA R0, R3, R0, 0x18 ;  /* 0x0000000003007211 */ /* 0x001fca00078ec0ff */
[----:B------:R-:W-:-:S04]  /*10370*/  VIADD R0, R0, 0x28 ;  /* 0x0000002800007836 */ /* 0x000fc80000000000 */
[C---:B------:R-:W-:Y:S02]  /*10380*/  IMAD R5, R11.reuse, 0x8, R0 ;  /* 0x000000080b057824 */ /* 0x040fe400078e0200 */
[----:B------:R-:W-:Y:S02]  /*10390*/  VIADD R11, R11, 0x1 ;  /* 0x000000010b0b7836 */ /* 0x000fe40000000000 */
[----:B------:R-:W0:Y:S03]  /*103a0*/  SYNCS.PHASECHK.TRANS64.TRYWAIT P0, [R5+URZ], R2 ;  /* 0x00000002050075a7 */ /* 0x000e26000800017f */
[----:B------:R-:W-:-:S04]  /*103b0*/  ISETP.NE.AND P1, PT, R11, 0x5, PT ;  /* 0x000000050b00780c */ /* 0x000fc80003f25270 */
[----:B------:R-:W-:Y:S02]  /*103c0*/  SEL R3, RZ, 0x1, P1 ;  /* 0x00000001ff037807 */ /* 0x000fe40000800000 */
[----:B------:R-:W-:Y:S02]  /*103d0*/  SEL R11, R11, RZ, P1 ;  /* 0x000000ff0b0b7207 */ /* 0x000fe40000800000 */
[----:B------:R-:W-:-:S03]  /*103e0*/  LOP3.LUT R8, R8, R3, RZ, 0x3c, !PT ;  /* 0x0000000308087212 */ /* 0x000fc600078e3cff */
[----:B------:R-:W-:Y:S01]  /*103f0*/  IMAD R7, R11, 0x8, R0 ;  /* 0x000000080b077824 */ /* 0x000fe200078e0200 */
[----:B------:R-:W-:Y:S01]  /*10400*/  SHF.L.U32 R4, R8, 0x1f, RZ ;  /* 0x0000001f08047819 */ /* 0x000fe200000006ff */
[----:B0-----:R-:W-:Y:S06]  /*10410*/  @!P0 BRA `(.L_x_319) ;  /* 0x0000000400108947 */ /* 0x001fec0003800000 */
.L_x_331:
[----:B------:R-:W1:Y:S01]  /*10420*/  SYNCS.PHASECHK.TRANS64.TRYWAIT P0, [R7+URZ], R4 ;  /* 0x00000004070075a7 */ /* 0x000e62000800017f */
[----:B0-----:R-:W-:-:S05]  /*10430*/  VIADD R2, R11, 0x1 ;  /* 0x000000010b027836 */ /* 0x001fca0000000000 */
[----:B------:R-:W-:-:S04]  /*10440*/  ISETP.NE.AND P1, PT, R2, 0x5, PT ;  /* 0x000000050200780c */ /* 0x000fc80003f25270 */
[----:B------:R-:W-:Y:S02]  /*10450*/  SEL R3, RZ, 0x1, P1 ;  /* 0x00000001ff037807 */ /* 0x000fe40000800000 */
[----:B------:R-:W-:Y:S02]  /*10460*/  SEL R9, R2, RZ, P1 ;  /* 0x000000ff02097207 */ /* 0x000fe40000800000 */
[----:B------:R-:W-:-:S03]  /*10470*/  LOP3.LUT R8, R8, R3, RZ, 0x3c, !PT ;  /* 0x0000000308087212 */ /* 0x000fc600078e3cff */
[----:B------:R-:W-:Y:S01]  /*10480*/  IMAD R10, R9, 0x8, R0 ;  /* 0x00000008090a7824 */ /* 0x000fe200078e0200 */
[----:B------:R-:W-:Y:S01]  /*10490*/  SHF.L.U32 R5, R8, 0x1f, RZ ;  /* 0x0000001f08057819 */ /* 0x000fe200000006ff */
[----:B-1----:R-:W-:Y:S06]  /*104a0*/  @!P0 BRA `(.L_x_320) ;  /* 0x0000000400008947 */ /* 0x002fec0003800000 */
.L_x_332:
[----:B------:R-:W1:Y:S01]  /*104b0*/  SYNCS.PHASECHK.TRANS64.TRYWAIT P0, [R10+URZ], R5 ;  /* 0x000000050a0075a7 */ /* 0x000e62000800017f */
[----:B------:R-:W-:-:S05]  /*104c0*/  VIADD R2, R9, 0x1 ;  /* 0x0000000109027836 */ /* 0x000fca0000000000 */
[----:B------:R-:W-:-:S04]  /*104d0*/  ISETP.NE.AND P1, PT, R2, 0x5, PT ;  /* 0x000000050200780c */ /* 0x000fc80003f25270 */
[----:B------:R-:W-:Y:S02]  /*104e0*/  SEL R3, RZ, 0x1, P1 ;  /* 0x00000001ff037807 */ /* 0x000fe40000800000 */
[----:B0-----:R-:W-:Y:S02]  /*104f0*/  SEL R7, R2, RZ, P1 ;  /* 0x000000ff02077207 */ /* 0x001fe40000800000 */
[----:B------:R-:W-:-:S03]  /*10500*/  LOP3.LUT R9, R8, R3, RZ, 0x3c, !PT ;  /* 0x0000000308097212 */ /* 0x000fc600078e3cff */
[----:B------:R-:W-:Y:S01]  /*10510*/  IMAD R11, R7, 0x8, R0 ;  /* 0x00000008070b7824 */ /* 0x000fe200078e0200 */
[----:B------:R-:W-:Y:S01]  /*10520*/  SHF.L.U32 R6, R9, 0x1f, RZ ;  /* 0x0000001f09067819 */ /* 0x000fe200000006ff */
[----:B-1----:R-:W-:Y:S06]  /*10530*/  @!P0 BRA `(.L_x_321) ;  /* 0x0000000000f08947 */ /* 0x002fec0003800000 */
.L_x_333:
[----:B------:R-:W1:Y:S01]  /*10540*/  SYNCS.PHASECHK.TRANS64.TRYWAIT P0, [R11+URZ], R6 ;  /* 0x000000060b0075a7 */ /* 0x000e62000800017f */
[----:B------:R-:W-:-:S05]  /*10550*/  VIADD R2, R7, 0x1 ;  /* 0x0000000107027836 */ /* 0x000fca0000000000 */
[----:B------:R-:W-:-:S04]  /*10560*/  ISETP.NE.AND P1, PT, R2, 0x5, PT ;  /* 0x000000050200780c */ /* 0x000fc80003f25270 */
[----:B------:R-:W-:Y:S02]  /*10570*/  SEL R4, RZ, 0x1, P1 ;  /* 0x00000001ff047807 */ /* 0x000fe40000800000 */
[----:B------:R-:W-:Y:S02]  /*10580*/  SEL R3, R2, RZ, P1 ;  /* 0x000000ff02037207 */ /* 0x000fe40000800000 */
[----:B------:R-:W-:Y:S01]  /*10590*/  LOP3.LUT R4, R9, R4, RZ, 0x3c, !PT ;  /* 0x0000000409047212 */ /* 0x000fe200078e3cff */
[----:B-1----:R-:W-:Y:S06]  /*105a0*/  @!P0 BRA `(.L_x_322) ;  /* 0x0000000000e88947 */ /* 0x002fec0003800000 */
.L_x_334:
[----:B------:R-:W-:Y:S01]  /*105b0*/  IMAD R3, R3, 0x8, R0 ;  /* 0x0000000803037824 */ /* 0x000fe200078e0200 */
[----:B------:R-:W-:-:S07]  /*105c0*/  SHF.L.U32 R0, R4, 0x1f, RZ ;  /* 0x0000001f04007819 */ /* 0x000fce00000006ff */
.L_x_323:
[----:B--2---:R2:W3:Y:S02]  /*105d0*/  SYNCS.PHASECHK.TRANS64.TRYWAIT P0, [R3+URZ], R0 ;  /* 0x00000000030075a7 */ /* 0x0044e4000800017f */
[----:B---3--:R-:W-:Y:S05]  /*105e0*/  @!P0 NANOSLEEP.SYNCS 0x989680 ;  /* 0x009896800000895d */ /* 0x008fea0003900000 */
[----:B------:R-:W3:Y:S02]  /*105f0*/  @!P0 SYNCS.PHASECHK.TRANS64 P0, [R3+URZ], R0 ;  /* 0x00000000030085a7 */ /* 0x000ee4000800007f */
[----:B---3--:R-:W-:Y:S05]  /*10600*/  @!P0 BRA `(.L_x_323) ;  /* 0xfffffffc00f08947 */ /* 0x008fea000383ffff */
.L_x_317:
[----:B------:R-:W-:Y:S05]  /*10610*/  BSYNC B0 ;  /* 0x0000000000007941 */ /* 0x000fea0003800000 */
.L_x_316:
[----:B------:R-:W-:Y:S05]  /*10620*/  EXIT ;  /* 0x000000000000794d */ /* 0x000fea0003800000 */
.L_x_21:
[----:B-1----:R-:W-:-:S04]  /*10630*/  IMAD.U32 R3, RZ, RZ, UR6 ;  /* 0x00000006ff037e24 */ /* 0x002fc8000f8e00ff */
[----:B------:R1:W2:Y:S03]  /*10640*/  SYNCS.PHASECHK.TRANS64.TRYWAIT P1, [R3+URZ], R0 ;  /* 0x00000000030075a7 */ /* 0x0002a6000802017f */
[----:B--2---:R-:W-:Y:S05]  /*10650*/  @!P1 NANOSLEEP.SYNCS 0x989680 ;  /* 0x009896800000995d */ /* 0x004fea0003900000 */
[----:B------:R-:W2:Y:S02]  /*10660*/  @!P1 SYNCS.PHASECHK.TRANS64 P1, [R3+URZ], R0 ;  /* 0x00000000030095a7 */ /* 0x000ea4000802007f */
[----:B--2---:R-:W-:Y:S05]  /*10670*/  @!P1 BRA `(.L_x_21) ;  /* 0xfffffffc00ec9947 */ /* 0x004fea000383ffff */
[----:B------:R-:W-:Y:S05]  /*10680*/  BRA `(.L_x_20) ;  /* 0xffffff1400c87947 */ /* 0x000fea000383ffff */
.L_x_27:
[----:B-----5:R2:W-:Y:S02]  /*10690*/  STL [R1+0x84], R0 ;  /* 0x0000840001007387 */ /* 0x0205e40000100800 */
[----:B--2---:R-:W-:-:S04]  /*106a0*/  IMAD.U32 R0, RZ, RZ, UR16 ;  /* 0x00000010ff007e24 */ /* 0x004fc8000f8e00ff */
[----:B------:R2:W3:Y:S03]  /*106b0*/  SYNCS.PHASECHK.TRANS64.TRYWAIT P1, [R0+URZ], R229 ;  /* 0x000000e5000075a7 */ /* 0x0004e6000802017f */
[----:B---3--:R-:W-:Y:S05]  /*106c0*/  @!P1 NANOSLEEP.SYNCS 0x989680 ;  /* 0x009896800000995d */ /* 0x008fea0003900000 */
[----:B------:R2:W3:Y:S02]  /*106d0*/  @!P1 SYNCS.PHASECHK.TRANS64 P1, [R0+URZ], R229 ;  /* 0x000000e5000095a7 */ /* 0x0004e4000802007f */
[----:B--2---:R2:W5:Y:S02]  /*106e0*/  LDL.LU R0, [R1+0x84] ;  /* 0x0000840001007983 */ /* 0x0045640000300800 */
[----:B--23--:R-:W-:Y:S05]  /*106f0*/  @!P1 BRA `(.L_x_27) ;  /* 0xfffffffc00e49947 */ /* 0x00cfea000383ffff */
[----:B------:R-:W-:Y:S05]  /*10700*/  BRA `(.L_x_26) ;  /* 0xffffff2800947947 */ /* 0x000fea000383ffff */
.L_x_304:
[----:B------:R-:W-:Y:S01]  /*10710*/  BSSY B1, `(.L_x_324) ;  /* 0x0000006000017945 */ /* 0x000fe20003800000 */
[----:B------:R-:W-:-:S07]  /*10720*/  IMAD.MOV.U32 R2, RZ, RZ, -0x1 ;  /* 0xffffffffff027424 */ /* 0x000fce00078e00ff */
[----:B------:R-:W-:Y:S05]  /*10730*/  WARPSYNC.COLLECTIVE R2, `(.L_x_325) ;  /* 0x00000000020c7348 */ /* 0x000fea0003c00000 */
[----:B------:R-:W-:Y:S02]  /*10740*/  ELECT P0, UR62, PT ;  /* 0x00000000003e782f */ /* 0x000fe40003800000 */
[----:B------:R-:W-:Y:S01]  /*10750*/  MOV R2, UR62 ;  /* 0x0000003e00027c02 */ /* 0x000fe20008000f00 */
[----:B------:R-:W-:Y:S10]  /*10760*/  ENDCOLLECTIVE ;  /* 0x000000000000791b */ /* 0x000ff40003800000 */
.L_x_325:
[----:B------:R-:W-:Y:S05]  /*10770*/  BSYNC B1 ;  /* 0x0000000000017941 */ /* 0x000fea0003800000 */
.L_x_324:
[----:B------:R-:W-:Y:S05]  /*10780*/  BRA `(.L_x_326) ;  /* 0xffffffec00e07947 */ /* 0x000fea000383ffff */
.L_x_307:
[----:B0-----:R0:W2:Y:S02]  /*10790*/  SYNCS.PHASECHK.TRANS64.TRYWAIT P0, [R13+URZ+0x28], R4 ;  /* 0x000028040d0075a7 */ /* 0x0010a4000800017f */
[----:B--2---:R-:W-:Y:S05]  /*107a0*/  @!P0 NANOSLEEP.SYNCS 0x989680 ;  /* 0x009896800000895d */ /* 0x004fea0003900000 */
[----:B------:R-:W2:Y:S02]  /*107b0*/  @!P0 SYNCS.PHASECHK.TRANS64 P0, [R13+URZ+0x28], R4 ;  /* 0x000028040d0085a7 */ /* 0x000ea4000800007f */
[----:B--2---:R-:W-:Y:S05]  /*107c0*/  @!P0 BRA `(.L_x_307) ;  /* 0xfffffffc00f08947 */ /* 0x004fea000383ffff */
[----:B------:R-:W-:Y:S05]  /*107d0*/  BRA `(.L_x_327) ;  /* 0xfffffff000247947 */ /* 0x000fea000383ffff */
.L_x_315:
[----:B------:R-:W-:Y:S01]  /*107e0*/  BSSY B0, `(.L_x_328) ;  /* 0x0000006000007945 */ /* 0x000fe20003800000 */
[----:B------:R-:W-:-:S07]  /*107f0*/  IMAD.MOV.U32 R2, RZ, RZ, -0x1 ;  /* 0xffffffffff027424 */ /* 0x000fce00078e00ff */
[----:B------:R-:W-:Y:S05]  /*10800*/  WARPSYNC.COLLECTIVE R2, `(.L_x_329) ;  /* 0x00000000020c7348 */ /* 0x000fea0003c00000 */
[----:B------:R-:W-:Y:S02]  /*10810*/  ELECT P0, UR62, PT ;  /* 0x00000000003e782f */ /* 0x000fe40003800000 */
[----:B------:R-:W-:Y:S01]  /*10820*/  MOV R2, UR62 ;  /* 0x0000003e00027c02 */ /* 0x000fe20008000f00 */
[----:B------:R-:W-:Y:S10]  /*10830*/  ENDCOLLECTIVE ;  /* 0x000000000000791b */ /* 0x000ff40003800000 */
.L_x_329:
[----:B------:R-:W-:Y:S05]  /*10840*/  BSYNC B0 ;  /* 0x0000000000007941 */ /* 0x000fea0003800000 */
.L_x_328:
[----:B------:R-:W-:Y:S05]  /*10850*/  BRA `(.L_x_330) ;  /* 0xfffffff800987947 */ /* 0x000fea000383ffff */
.L_x_319:
[----:B0-----:R0:W1:Y:S02]  /*10860*/  SYNCS.PHASECHK.TRANS64.TRYWAIT P0, [R5+URZ], R2 ;  /* 0x00000002050075a7 */ /* 0x001064000800017f */
[----:B-1----:R-:W-:Y:S05]  /*10870*/  @!P0 NANOSLEEP.SYNCS 0x989680 ;  /* 0x009896800000895d */ /* 0x002fea0003900000 */
[----:B------:R-:W1:Y:S02]  /*10880*/  @!P0 SYNCS.PHASECHK.TRANS64 P0, [R5+URZ], R2 ;  /* 0x00000002050085a7 */ /* 0x000e64000800007f */
[----:B-1----:R-:W-:Y:S05]  /*10890*/  @!P0 BRA `(.L_x_319) ;  /* 0xfffffffc00f08947 */ /* 0x002fea000383ffff */
[----:B------:R-:W-:Y:S05]  /*108a0*/  BRA `(.L_x_331) ;  /* 0xfffffff800dc7947 */ /* 0x000fea000383ffff */
.L_x_320:
[----:B0-----:R0:W1:Y:S02]  /*108b0*/  SYNCS.PHASECHK.TRANS64.TRYWAIT P0, [R7+URZ], R4 ;  /* 0x00000004070075a7 */ /* 0x001064000800017f */
[----:B-1----:R-:W-:Y:S05]  /*108c0*/  @!P0 NANOSLEEP.SYNCS 0x989680 ;  /* 0x009896800000895d */ /* 0x002fea0003900000 */
[----:B------:R-:W1:Y:S02]  /*108d0*/  @!P0 SYNCS.PHASECHK.TRANS64 P0, [R7+URZ], R4 ;  /* 0x00000004070085a7 */ /* 0x000e64000800007f */
[----:B-1----:R-:W-:Y:S05]  /*108e0*/  @!P0 BRA `(.L_x_320) ;  /* 0xfffffffc00f08947 */ /* 0x002fea000383ffff */
[----:B------:R-:W-:Y:S05]  /*108f0*/  BRA `(.L_x_332) ;  /* 0xfffffff800ec7947 */ /* 0x000fea000383ffff */
.L_x_321:
[----:B0-----:R0:W1:Y:S02]  /*10900*/  SYNCS.PHASECHK.TRANS64.TRYWAIT P0, [R10+URZ], R5 ;  /* 0x000000050a0075a7 */ /* 0x001064000800017f */
[----:B-1----:R-:W-:Y:S05]  /*10910*/  @!P0 NANOSLEEP.SYNCS 0x989680 ;  /* 0x009896800000895d */ /* 0x002fea0003900000 */
[----:B------:R-:W1:Y:S02]  /*10920*/  @!P0 SYNCS.PHASECHK.TRANS64 P0, [R10+URZ], R5 ;  /* 0x000000050a0085a7 */ /* 0x000e64000800007f */
[----:B-1----:R-:W-:Y:S05]  /*10930*/  @!P0 BRA `(.L_x_321) ;  /* 0xfffffffc00f08947 */ /* 0x002fea000383ffff */
[----:B------:R-:W-:Y:S05]  /*10940*/  BRA `(.L_x_333) ;  /* 0xfffffff800fc7947 */ /* 0x000fea000383ffff */
.L_x_322:
[----:B-1----:R1:W2:Y:S02]  /*10950*/  SYNCS.PHASECHK.TRANS64.TRYWAIT P0, [R11+URZ], R6 ;  /* 0x000000060b0075a7 */ /* 0x0022a4000800017f */
[----:B--2---:R-:W-:Y:S05]  /*10960*/  @!P0 NANOSLEEP.SYNCS 0x989680 ;  /* 0x009896800000895d */ /* 0x004fea0003900000 */
[----:B------:R-:W2:Y:S02]  /*10970*/  @!P0 SYNCS.PHASECHK.TRANS64 P0, [R11+URZ], R6 ;  /* 0x000000060b0085a7 */ /* 0x000ea4000800007f */
[----:B--2---:R-:W-:Y:S05]  /*10980*/  @!P0 BRA `(.L_x_322) ;  /* 0xfffffffc00f08947 */ /* 0x004fea000383ffff */
[----:B------:R-:W-:Y:S05]  /*10990*/  BRA `(.L_x_334) ;  /* 0xfffffffc00047947 */ /* 0x000fea000383ffff */
.L_x_335:
[----:B------:R-:W-:-:S00]  /*109a0*/  BRA `(.L_x_335) ;  /* 0xfffffffc00fc7947 */ /* 0x000fc0000383ffff */
[----:B------:R-:W-:-:S00]  /*109b0*/  NOP ;  /* 0x0000000000007918 */ /* 0x000fc00000000000 */
        /* <DEDUP_REMOVED lines=12> */
.L_x_336:


//--------------------- .nv.shared._ZN7cutlass13device_kernelINS_4gemm6kernel13GemmUniversalIN4cute5tupleIJiiiiEEENS1_10collective13CollectiveMmaINS1_37MainloopSm90TmaGmmaWarpSpecializedFP8ILi5ENS5_IJNS4_1CILi1EEENSA_ILi2EEESB_EEENS1_35KernelTmaWarpSpecializedCooperativeEEENS5_IJNSA_ILi256EEENSA_ILi128EEESH_EEENS_12float_e5m2_tENS5_IJlSB_lEEESJ_SK_NS4_8TiledMMAINS4_8MMA_AtomIJNS4_4SM904GMMA31MMA_64x128x32_F32E5M2E5M2_SS_TNILNSO_7ScaleInE1ELSQ_1EEEEEENS4_6LayoutINS5_IJSC_SB_SB_EEENS5_IJSB_NSA_ILi0EEESV_EEEEENS5_IJNS4_10UnderscoreESY_SY_EEEEENS4_23SM90_TMA_LOAD_MULTICASTENS4_14ComposedLayoutINS4_7SwizzleILi3ELi4ELi3EEENS4_18smem_ptr_flag_bitsILi8EEENST_INS5_IJNSA_ILi8EEESH_EEENS5_IJSH_SB_EEEEEEEvNS4_8identityENS4_13SM90_TMA_LOADES1B_vS1C_EENS_8epilogue10collective6detail29Sm90TmaWarpSpecializedAdapterINS1G_15DefaultEpilogueISJ_SK_SK_NS1F_6thread17LinearCombinationISJ_Li1EffLNS1K_9ScaleType4KindE0ELNS_15FloatRoundStyleE2ESJ_EENS1_15EpilogueDefaultEEEEEvvEEEEvNT_6ParamsE --------------------------
	.section	.nv.shared._ZN7cutlass13device_kernelINS_4gemm6kernel13GemmUniversalIN4cute5tupleIJiiiiEEENS1_10collective13CollectiveMmaINS1_37MainloopSm90TmaGmmaWarpSpecializedFP8ILi5ENS5_IJNS4_1CILi1EEENSA_ILi2EEESB_EEENS1_35KernelTmaWarpSpecializedCooperativeEEENS5_IJNSA_ILi256EEENSA_ILi128EEESH_EEENS_12float_e5m2_tENS5_IJlSB_lEEESJ_SK_NS4_8TiledMMAINS4_8MMA_AtomIJNS4_4SM904GMMA31MMA_64x128x32_F32E5M2E5M2_SS_TNILNSO_7ScaleInE1ELSQ_1EEEEEENS4_6LayoutINS5_IJSC_SB_SB_EEENS5_IJSB_NSA_ILi0EEESV_EEEEENS5_IJNS4_10UnderscoreESY_SY_EEEEENS4_23SM90_TMA_LOAD_MULTICASTENS4_14ComposedLayoutINS4_7SwizzleILi3ELi4ELi3EEENS4_18smem_ptr_flag_bitsILi8EEENST_INS5_IJNSA_ILi8EEESH_EEENS5_IJSH_SB_EEEEEEEvNS4_8identityENS4_13SM90_TMA_LOADES1B_vS1C_EENS_8epilogue10collective6detail29Sm90TmaWarpSpecializedAdapterINS1G_15DefaultEpilogueISJ_SK_SK_NS1F_6thread17LinearCombinationISJ_Li1EffLNS1K_9ScaleType4KindE0ELNS_15FloatRoundStyleE2ESJ_EENS1_15EpilogueDefaultEEEEEvvEEEEvNT_6ParamsE,"aw",@nobits
	.sectionflags	@""
	.align	16
	.zero		1024


//--------------------- .nv.shared.reserved.0     --------------------------
	.section	.nv.shared.reserved.0,"aw",@nobits
	.weak		__nv_reservedSMEM_offset_0_alias
	.size		__nv_reservedSMEM_offset_0_alias, 0, 0
	.other		__nv_reservedSMEM_offset_0_alias,@"STO_CUDA_RESERVED_SHARED STV_DEFAULT"
__nv_reservedSMEM_offset_0_alias:
	.zero		0


//--------------------- .nv.global                --------------------------
	.section	.nv.global,"aw",@nobits
.nv.global:
	.type		_ZN39_INTERNAL_e4f1bb7a_4_k_cu_eefd6242_50084cute1_E,@object
	.size		_ZN39_INTERNAL_e4f1bb7a_4_k_cu_eefd6242_50084cute1_E,(_ZN39_INTERNAL_e4f1bb7a_4_k_cu_eefd6242_50084cuda3std3__45__cpo6cbeginE - _ZN39_INTERNAL_e4f1bb7a_4_k_cu_eefd6242_50084cute1_E)
_ZN39_INTERNAL_e4f1bb7a_4_k_cu_eefd6242_50084cute1_E:
	.zero		1
	.type		_ZN39_INTERNAL_e4f1bb7a_4_k_cu_eefd6242_50084cuda3std3__45__cpo6cbeginE,@object
	.size		_ZN39_INTERNAL_e4f1bb7a_4_k_cu_eefd6242_50084cuda3std3__45__cpo6cbeginE,(_ZN39_INTERNAL_e4f1bb7a_4_k_cu_eefd6242_50084cuda3std3__48in_placeE - _ZN39_INTERNAL_e4f1bb7a_4_k_cu_eefd6242_50084cuda3std3__45__cpo6cbeginE)
_ZN39_INTERNAL_e4f1bb7a_4_k_cu_eefd6242_50084cuda3std3__45__cpo6cbeginE:
	.zero		1
	.type		_ZN39_INTERNAL_e4f1bb7a_4_k_cu_eefd6242_50084cuda3std3__48in_placeE,@object
	.size		_ZN39_INTERNAL_e4f1bb7a_4_k_cu_eefd6242_50084cuda3std3__48in_placeE,(_ZN39_INTERNAL_e4f1bb7a_4_k_cu_eefd6242_50084cuda3std6ranges3__45__cpo9iter_moveE - _ZN39_INTERNAL_e4f1bb7a_4_k_cu_eefd6242_50084cuda3std3__48in_placeE)
_ZN39_INTERNAL_e4f1bb7a_4_k_cu_eefd6242_50084cuda3std3__48in_placeE:
	.zero		1
	.type		_ZN39_INTERNAL_e4f1bb7a_4_k_cu_eefd6242_50084cuda3std6ranges3__45__cpo9iter_moveE,@object
	.size		_ZN39_INTERNAL_e4f1bb7a_4_k_cu_eefd6242_50084cuda3std6ranges3__45__cpo9iter_moveE,(_ZN39_INTERNAL_e4f1bb7a_4_k_cu_eefd6242_50084cuda3std3__45__cpo5beginE - _ZN39_INTERNAL_e4f1bb7a_4_k_cu_eefd6242_50084cuda3std6ranges3__45__cpo9iter_moveE)
_ZN39_INTERNAL_e4f1bb7a_4_k_cu_eefd6242_50084cuda3std6ranges3__45__cpo9iter_moveE:
	.zero		1
	.type		_ZN39_INTERNAL_e4f1bb7a_4_k_cu_eefd6242_50084cuda3std3__45__cpo5beginE,@object
	.size		_ZN39_INTERNAL_e4f1bb7a_4_k_cu_eefd6242_50084cuda3std3__45__cpo5beginE,(_ZN39_INTERNAL_e4f1bb7a_4_k_cu_eefd6242_50084cuda3std3__441_GLOBAL__N__e4f1bb7a_4_k_cu_eefd6242_50086ignoreE - _ZN39_INTERNAL_e4f1bb7a_4_k_cu_eefd6242_50084cuda3std3__45__cpo5beginE)
_ZN39_INTERNAL_e4f1bb7a_4_k_cu_eefd6242_50084cuda3std3__45__cpo5beginE:
	.zero		1
	.type		_ZN39_INTERNAL_e4f1bb7a_4_k_cu_eefd6242_50084cuda3std3__441_GLOBAL__N__e4f1bb7a_4_k_cu_eefd6242_50086ignoreE,@object
	.size		_ZN39_INTERNAL_e4f1bb7a_4_k_cu_eefd6242_50084cuda3std3__441_GLOBAL__N__e4f1bb7a_4_k_cu_eefd6242_50086ignoreE,(_ZN39_INTERNAL_e4f1bb7a_4_k_cu_eefd6242_50084cute7productE - _ZN39_INTERNAL_e4f1bb7a_4_k_cu_eefd6242_50084cuda3std3__441_GLOBAL__N__e4f1bb7a_4_k_cu_eefd6242_50086ignoreE)
_ZN39_INTERNAL_e4f1bb7a_4_k_cu_eefd6242_50084cuda3std3__441_GLOBAL__N__e4f1bb7a_4_k_cu_eefd6242_50086ignoreE:
	.zero		1
	.type		_ZN39_INTERNAL_e4f1bb7a_4_k_cu_eefd6242_50084cute7productE,@object
	.size		_ZN39_INTERNAL_e4f1bb7a_4_k_cu_eefd6242_50084cute7productE,(_ZN39_INTERNAL_e4f1bb7a_4_k_cu_eefd6242_50084cuda3std3__45__cpo3endE - _ZN39_INTERNAL_e4f1bb7a_4_k_cu_eefd6242_50084cute7productE)
_ZN39_INTERNAL_e4f1bb7a_4_k_cu_eefd6242_50084cute7productE:
	.zero		1
	.type		_ZN39_INTERNAL_e4f1bb7a_4_k_cu_eefd6242_50084cuda3std3__45__cpo3endE,@object
	.size		_ZN39_INTERNAL_e4f1bb7a_4_k_cu_eefd6242_50084cuda3std3__45__cpo3endE,(_ZN39_INTERNAL_e4f1bb7a_4_k_cu_eefd6242_50084cuda3std3__419piecewise_constructE - _ZN39_INTERNAL_e4f1bb7a_4_k_cu_eefd6242_50084cuda3std3__45__cpo3endE)
_ZN39_INTERNAL_e4f1bb7a_4_k_cu_eefd6242_50084cuda3std3__45__cpo3endE:
	.zero		1
	.type		_ZN39_INTERNAL_e4f1bb7a_4_k_cu_eefd6242_50084cuda3std3__419piecewise_constructE,@object
	.size		_ZN39_INTERNAL_e4f1bb7a_4_k_cu_eefd6242_50084cuda3std3__419piecewise_constructE,(_ZN39_INTERNAL_e4f1bb7a_4_k_cu_eefd6242_50084cuda3std3__45__cpo4cendE - _ZN39_INTERNAL_e4f1bb7a_4_k_cu_eefd6242_50084cuda3std3__419piecewise_constructE)
_ZN39_INTERNAL_e4f1bb7a_4_k_cu_eefd6242_50084cuda3std3__419piecewise_constructE:
	.zero		1
	.type		_ZN39_INTERNAL_e4f1bb7a_4_k_cu_eefd6242_50084cuda3std3__45__cpo4cendE,@object
	.size		_ZN39_INTERNAL_e4f1bb7a_4_k_cu_eefd6242_50084cuda3std3__45__cpo4cendE,(_ZN39_INTERNAL_e4f1bb7a_4_k_cu_eefd6242_50084cuda3std6ranges3__45__cpo4swapE - _ZN39_INTERNAL_e4f1bb7a_4_k_cu_eefd6242_50084cuda3std3__45__cpo4cendE)
_ZN39_INTERNAL_e4f1bb7a_4_k_cu_eefd6242_50084cuda3std3__45__cpo4cendE:
	.zero		1
	.type		_ZN39_INTERNAL_e4f1bb7a_4_k_cu_eefd6242_50084cuda3std6ranges3__45__cpo4swapE,@object
	.size		_ZN39_INTERNAL_e4f1bb7a_4_k_cu_eefd6242_50084cuda3std6ranges3__45__cpo4swapE,(.L_7 - _ZN39_INTERNAL_e4f1bb7a_4_k_cu_eefd6242_50084cuda3std6ranges3__45__cpo4swapE)
_ZN39_INTERNAL_e4f1bb7a_4_k_cu_eefd6242_50084cuda3std6ranges3__45__cpo4swapE:
	.zero		1
.L_7:


//--------------------- .nv.constant0._ZN7cutlass13device_kernelINS_4gemm6kernel13GemmUniversalIN4cute5tupleIJiiiiEEENS1_10collective13CollectiveMmaINS1_37MainloopSm90TmaGmmaWarpSpecializedFP8ILi5ENS5_IJNS4_1CILi1EEENSA_ILi2EEESB_EEENS1_35KernelTmaWarpSpecializedCooperativeEEENS5_IJNSA_ILi256EEENSA_ILi128EEESH_EEENS_12float_e5m2_tENS5_IJlSB_lEEESJ_SK_NS4_8TiledMMAINS4_8MMA_AtomIJNS4_4SM904GMMA31MMA_64x128x32_F32E5M2E5M2_SS_TNILNSO_7ScaleInE1ELSQ_1EEEEEENS4_6LayoutINS5_IJSC_SB_SB_EEENS5_IJSB_NSA_ILi0EEESV_EEEEENS5_IJNS4_10UnderscoreESY_SY_EEEEENS4_23SM90_TMA_LOAD_MULTICASTENS4_14ComposedLayoutINS4_7SwizzleILi3ELi4ELi3EEENS4_18smem_ptr_flag_bitsILi8EEENST_INS5_IJNSA_ILi8EEESH_EEENS5_IJSH_SB_EEEEEEEvNS4_8identityENS4_13SM90_TMA_LOADES1B_vS1C_EENS_8epilogue10collective6detail29Sm90TmaWarpSpecializedAdapterINS1G_15DefaultEpilogueISJ_SK_SK_NS1F_6thread17LinearCombinationISJ_Li1EffLNS1K_9ScaleType4KindE0ELNS_15FloatRoundStyleE2ESJ_EENS1_15EpilogueDefaultEEEEEvvEEEEvNT_6ParamsE --------------------------
	.section	.nv.constant0._ZN7cutlass13device_kernelINS_4gemm6kernel13GemmUniversalIN4cute5tupleIJiiiiEEENS1_10collective13CollectiveMmaINS1_37MainloopSm90TmaGmmaWarpSpecializedFP8ILi5ENS5_IJNS4_1CILi1EEENSA_ILi2EEESB_EEENS1_35KernelTmaWarpSpecializedCooperativeEEENS5_IJNSA_ILi256EEENSA_ILi128EEESH_EEENS_12float_e5m2_tENS5_IJlSB_lEEESJ_SK_NS4_8TiledMMAINS4_8MMA_AtomIJNS4_4SM904GMMA31MMA_64x128x32_F32E5M2E5M2_SS_TNILNSO_7ScaleInE1ELSQ_1EEEEEENS4_6LayoutINS5_IJSC_SB_SB_EEENS5_IJSB_NSA_ILi0EEESV_EEEEENS5_IJNS4_10UnderscoreESY_SY_EEEEENS4_23SM90_TMA_LOAD_MULTICASTENS4_14ComposedLayoutINS4_7SwizzleILi3ELi4ELi3EEENS4_18smem_ptr_flag_bitsILi8EEENST_INS5_IJNSA_ILi8EEESH_EEENS5_IJSH_SB_EEEEEEEvNS4_8identityENS4_13SM90_TMA_LOADES1B_vS1C_EENS_8epilogue10collective6detail29Sm90TmaWarpSpecializedAdapterINS1G_15DefaultEpilogueISJ_SK_SK_NS1F_6thread17LinearCombinationISJ_Li1EffLNS1K_9ScaleType4KindE0ELNS_15FloatRoundStyleE2ESJ_EENS1_15EpilogueDefaultEEEEEvvEEEEvNT_6ParamsE,"a",@progbits
	.sectionflags	@""
	.align	4
.nv.constant0._ZN7cutlass13device_kernelINS_4gemm6kernel13GemmUniversalIN4cute5tupleIJiiiiEEENS1_10collective13CollectiveMmaINS1_37MainloopSm90TmaGmmaWarpSpecializedFP8ILi5ENS5_IJNS4_1CILi1EEENSA_ILi2EEESB_EEENS1_35KernelTmaWarpSpecializedCooperativeEEENS5_IJNSA_ILi256EEENSA_ILi128EEESH_EEENS_12float_e5m2_tENS5_IJlSB_lEEESJ_SK_NS4_8TiledMMAINS4_8MMA_AtomIJNS4_4SM904GMMA31MMA_64x128x32_F32E5M2E5M2_SS_TNILNSO_7ScaleInE1ELSQ_1EEEEEENS4_6LayoutINS5_IJSC_SB_SB_EEENS5_IJSB_NSA_ILi0EEESV_EEEEENS5_IJNS4_10UnderscoreESY_SY_EEEEENS4_23SM90_TMA_LOAD_MULTICASTENS4_14ComposedLayoutINS4_7SwizzleILi3ELi4ELi3EEENS4_18smem_ptr_flag_bitsILi8EEENST_INS5_IJNSA_ILi8EEESH_EEENS5_IJSH_SB_EEEEEEEvNS4_8identityENS4_13SM90_TMA_LOADES1B_vS1C_EENS_8epilogue10collective6detail29Sm90TmaWarpSpecializedAdapterINS1G_15DefaultEpilogueISJ_SK_SK_NS1F_6thread17LinearCombinationISJ_Li1EffLNS1K_9ScaleType4KindE0ELNS_15FloatRoundStyleE2ESJ_EENS1_15EpilogueDefaultEEEEEvvEEEEvNT_6ParamsE:
	.zero		1664


//--------------------- SYMBOLS --------------------------

	.type		.nv.reservedSmem.offset0,@object
	.size		.nv.reservedSmem.offset0,0x4
